	.target	sm_90a

	.elftype	@"ET_EXEC"


//--------------------- .note.nv.tkinfo           --------------------------
	.section	.note.nv.tkinfo,"",@"SHT_NOTE"
	.sectionflags	@"SHF_NOTE_NV_TKINFO"
	.tkinfo
        /*0018*/ 	.word	0x00000002
        /*0030*/ 	.string	""
        /*0030*/ 	.string	"ptxas"
        /*0030*/ 	.string	"Cuda compilation tools, release 13.0, V13.0.88"
        /*0030*/ 	.string	"Build cuda_13.0.r13.0/compiler.36424714_0"
        /*0030*/ 	.string	"-arch sm_90a -m 64 "



//--------------------- .note.nv.cuinfo           --------------------------
	.section	.note.nv.cuinfo,"",@"SHT_NOTE"
	.sectionflags	@"SHF_NOTE_NV_CUINFO"
        /*0018*/ 	.short	0x0002
        /*001a*/ 	.short	0x005a
        /*001c*/ 	.short	0x0082
	.zero		2


//--------------------- .nv.info                  --------------------------
	.section	.nv.info,"",@"SHT_CUDA_INFO"
	.align	4


	//----- nvinfo : EIATTR_REGCOUNT
	.align		4
        /*0000*/ 	.byte	0x04, 0x2f
        /*0002*/ 	.short	(.L_15 - .L_14)
	.align		4
.L_14:
        /*0004*/ 	.word	index@(_ZN7cutlass13device_kernelINS_4gemm6kernel13GemmUniversalIN4cute5tupleIJiiiiEEENS1_10collective13CollectiveMmaINS1_34MainloopSm90TmaGmmaWarpSpecializedILi16ENS5_IJNS4_1CILi2EEENSA_ILi1EEESC_EEENS1_32KernelTmaWarpSpecializedPingpongEEENS5_IJNSA_ILi64EEENSA_ILi48EEESG_EEENS_6half_tENS5_IJlSC_lEEESJ_SK_NS4_8TiledMMAINS4_8MMA_AtomIJNS4_4SM904GMMA25MMA_64x16x16_F32F16F16_SSILNSO_5MajorE0ELSQ_0ELNSO_7ScaleInE1ELSR_1EEEEEENS4_6LayoutINS5_IJSC_SC_SC_EEENS5_IJNSA_ILi0EEESW_SW_EEEEENS5_IJNS4_10UnderscoreESZ_SZ_EEEEENS4_13SM90_TMA_LOADENS4_14ComposedLayoutINS4_7SwizzleILi3ELi4ELi3EEENS4_18smem_ptr_flag_bitsILi16EEENSU_INS5_IJNSA_ILi8EEESG_EEENS5_IJSG_SC_EEEEEEEvNS4_8identityENS4_23SM90_TMA_LOAD_MULTICASTES1C_vS1D_EENS_8epilogue10collective6detail29Sm90TmaWarpSpecializedAdapterINS1H_15DefaultEpilogueISJ_SK_SK_NS1G_6thread17LinearCombinationISJ_Li1EffLNS1L_9ScaleType4KindE0ELNS_15FloatRoundStyleE2ESJ_EENS1_15EpilogueDefaultEEEEEvvEEEEvNT_6ParamsE)
        /*0008*/ 	.word	0x000000a8


	//----- nvinfo : EIATTR_FRAME_SIZE
	.align		4
.L_15:
        /*000c*/ 	.byte	0x04, 0x11
        /*000e*/ 	.short	(.L_17 - .L_16)
	.align		4
.L_16:
        /*0010*/ 	.word	index@(_ZN7cutlass13device_kernelINS_4gemm6kernel13GemmUniversalIN4cute5tupleIJiiiiEEENS1_10collective13CollectiveMmaINS1_34MainloopSm90TmaGmmaWarpSpecializedILi16ENS5_IJNS4_1CILi2EEENSA_ILi1EEESC_EEENS1_32KernelTmaWarpSpecializedPingpongEEENS5_IJNSA_ILi64EEENSA_ILi48EEESG_EEENS_6half_tENS5_IJlSC_lEEESJ_SK_NS4_8TiledMMAINS4_8MMA_AtomIJNS4_4SM904GMMA25MMA_64x16x16_F32F16F16_SSILNSO_5MajorE0ELSQ_0ELNSO_7ScaleInE1ELSR_1EEEEEENS4_6LayoutINS5_IJSC_SC_SC_EEENS5_IJNSA_ILi0EEESW_SW_EEEEENS5_IJNS4_10UnderscoreESZ_SZ_EEEEENS4_13SM90_TMA_LOADENS4_14ComposedLayoutINS4_7SwizzleILi3ELi4ELi3EEENS4_18smem_ptr_flag_bitsILi16EEENSU_INS5_IJNSA_ILi8EEESG_EEENS5_IJSG_SC_EEEEEEEvNS4_8identityENS4_23SM90_TMA_LOAD_MULTICASTES1C_vS1D_EENS_8epilogue10collective6detail29Sm90TmaWarpSpecializedAdapterINS1H_15DefaultEpilogueISJ_SK_SK_NS1G_6thread17LinearCombinationISJ_Li1EffLNS1L_9ScaleType4KindE0ELNS_15FloatRoundStyleE2ESJ_EENS1_15EpilogueDefaultEEEEEvvEEEEvNT_6ParamsE)
        /*0014*/ 	.word	0x00000000


	//----- nvinfo : EIATTR_MIN_STACK_SIZE
	.align		4
.L_17:
        /*0018*/ 	.byte	0x04, 0x12
        /*001a*/ 	.short	(.L_19 - .L_18)
	.align		4
.L_18:
        /*001c*/ 	.word	index@(_ZN7cutlass13device_kernelINS_4gemm6kernel13GemmUniversalIN4cute5tupleIJiiiiEEENS1_10collective13CollectiveMmaINS1_34MainloopSm90TmaGmmaWarpSpecializedILi16ENS5_IJNS4_1CILi2EEENSA_ILi1EEESC_EEENS1_32KernelTmaWarpSpecializedPingpongEEENS5_IJNSA_ILi64EEENSA_ILi48EEESG_EEENS_6half_tENS5_IJlSC_lEEESJ_SK_NS4_8TiledMMAINS4_8MMA_AtomIJNS4_4SM904GMMA25MMA_64x16x16_F32F16F16_SSILNSO_5MajorE0ELSQ_0ELNSO_7ScaleInE1ELSR_1EEEEEENS4_6LayoutINS5_IJSC_SC_SC_EEENS5_IJNSA_ILi0EEESW_SW_EEEEENS5_IJNS4_10UnderscoreESZ_SZ_EEEEENS4_13SM90_TMA_LOADENS4_14ComposedLayoutINS4_7SwizzleILi3ELi4ELi3EEENS4_18smem_ptr_flag_bitsILi16EEENSU_INS5_IJNSA_ILi8EEESG_EEENS5_IJSG_SC_EEEEEEEvNS4_8identityENS4_23SM90_TMA_LOAD_MULTICASTES1C_vS1D_EENS_8epilogue10collective6detail29Sm90TmaWarpSpecializedAdapterINS1H_15DefaultEpilogueISJ_SK_SK_NS1G_6thread17LinearCombinationISJ_Li1EffLNS1L_9ScaleType4KindE0ELNS_15FloatRoundStyleE2ESJ_EENS1_15EpilogueDefaultEEEEEvvEEEEvNT_6ParamsE)
        /*0020*/ 	.word	0x00000000
.L_19:


//--------------------- .nv.compat                --------------------------
	.section	.nv.compat,"",@"SHT_CUDA_COMPAT_INFO"
	.align	4
        /*0000*/ 	.byte	0x02, 0x09, 0x01, 0x00, 0x02, 0x02, 0x04, 0x00, 0x02, 0x05, 0x05, 0x00, 0x03, 0x07, 0x01, 0x01
        /*0010*/ 	.byte	0x02, 0x03, 0x01, 0x00, 0x02, 0x06, 0x01, 0x00, 0x04, 0x0b, 0x08, 0x00, 0x00, 0x00, 0x00, 0x00
        /*0020*/ 	.byte	0x00, 0x00, 0x00, 0x00


//--------------------- .nv.info._ZN7cutlass13device_kernelINS_4gemm6kernel13GemmUniversalIN4cute5tupleIJiiiiEEENS1_10collective13CollectiveMmaINS1_34MainloopSm90TmaGmmaWarpSpecializedILi16ENS5_IJNS4_1CILi2EEENSA_ILi1EEESC_EEENS1_32KernelTmaWarpSpecializedPingpongEEENS5_IJNSA_ILi64EEENSA_ILi48EEESG_EEENS_6half_tENS5_IJlSC_lEEESJ_SK_NS4_8TiledMMAINS4_8MMA_AtomIJNS4_4SM904GMMA25MMA_64x16x16_F32F16F16_SSILNSO_5MajorE0ELSQ_0ELNSO_7ScaleInE1ELSR_1EEEEEENS4_6LayoutINS5_IJSC_SC_SC_EEENS5_IJNSA_ILi0EEESW_SW_EEEEENS5_IJNS4_10UnderscoreESZ_SZ_EEEEENS4_13SM90_TMA_LOADENS4_14ComposedLayoutINS4_7SwizzleILi3ELi4ELi3EEENS4_18smem_ptr_flag_bitsILi16EEENSU_INS5_IJNSA_ILi8EEESG_EEENS5_IJSG_SC_EEEEEEEvNS4_8identityENS4_23SM90_TMA_LOAD_MULTICASTES1C_vS1D_EENS_8epilogue10collective6detail29Sm90TmaWarpSpecializedAdapterINS1H_15DefaultEpilogueISJ_SK_SK_NS1G_6thread17LinearCombinationISJ_Li1EffLNS1L_9ScaleType4KindE0ELNS_15FloatRoundStyleE2ESJ_EENS1_15EpilogueDefaultEEEEEvvEEEEvNT_6ParamsE --------------------------
	.section	.nv.info._ZN7cutlass13device_kernelINS_4gemm6kernel13GemmUniversalIN4cute5tupleIJiiiiEEENS1_10collective13CollectiveMmaINS1_34MainloopSm90TmaGmmaWarpSpecializedILi16ENS5_IJNS4_1CILi2EEENSA_ILi1EEESC_EEENS1_32KernelTmaWarpSpecializedPingpongEEENS5_IJNSA_ILi64EEENSA_ILi48EEESG_EEENS_6half_tENS5_IJlSC_lEEESJ_SK_NS4_8TiledMMAINS4_8MMA_AtomIJNS4_4SM904GMMA25MMA_64x16x16_F32F16F16_SSILNSO_5MajorE0ELSQ_0ELNSO_7ScaleInE1ELSR_1EEEEEENS4_6LayoutINS5_IJSC_SC_SC_EEENS5_IJNSA_ILi0EEESW_SW_EEEEENS5_IJNS4_10UnderscoreESZ_SZ_EEEEENS4_13SM90_TMA_LOADENS4_14ComposedLayoutINS4_7SwizzleILi3ELi4ELi3EEENS4_18smem_ptr_flag_bitsILi16EEENSU_INS5_IJNSA_ILi8EEESG_EEENS5_IJSG_SC_EEEEEEEvNS4_8identityENS4_23SM90_TMA_LOAD_MULTICASTES1C_vS1D_EENS_8epilogue10collective6detail29Sm90TmaWarpSpecializedAdapterINS1H_15DefaultEpilogueISJ_SK_SK_NS1G_6thread17LinearCombinationISJ_Li1EffLNS1L_9ScaleType4KindE0ELNS_15FloatRoundStyleE2ESJ_EENS1_15EpilogueDefaultEEEEEvvEEEEvNT_6ParamsE,"",@"SHT_CUDA_INFO"
	.sectionflags	@""
	.align	4


	//----- nvinfo : EIATTR_CUDA_API_VERSION
	.align		4
        /*0000*/ 	.byte	0x04, 0x37
        /*0002*/ 	.short	(.L_21 - .L_20)
.L_20:
        /*0004*/ 	.word	0x00000082


	//----- nvinfo : EIATTR_KPARAM_INFO
	.align		4
.L_21:
        /*0008*/ 	.byte	0x04, 0x17
        /*000a*/ 	.short	(.L_23 - .L_22)
.L_22:
        /*000c*/ 	.word	0x00000000
        /*0010*/ 	.short	0x0000
        /*0012*/ 	.short	0x0070
        /*0014*/ 	.byte	0x00, 0xf0, 0x01, 0x10


	//----- nvinfo : EIATTR_SPARSE_MMA_MASK
	.align		4
.L_23:
        /*0018*/ 	.byte	0x03, 0x50
        /*001a*/ 	.short	0x0000


	//----- nvinfo : EIATTR_MAXREG_COUNT
	.align		4
        /*001c*/ 	.byte	0x03, 0x1b
        /*001e*/ 	.short	0x00a8


	//----- nvinfo : EIATTR_NUM_BARRIERS
	.align		4
        /*0020*/ 	.byte	0x02, 0x4c
        /*0022*/ 	.byte	0x01
	.zero		1


	//----- nvinfo : EIATTR_EXTERNS
	.align		4
        /*0024*/ 	.byte	0x04, 0x0f
        /*0026*/ 	.short	(.L_25 - .L_24)


	//   ....[0]....
	.align		4
.L_24:
        /*0028*/ 	.word	index@(__assertfail)


	//----- nvinfo : EIATTR_MERCURY_ISA_VERSION
	.align		4
.L_25:
        /*002c*/ 	.byte	0x03, 0x5f
        /*002e*/ 	.short	0x0101


	//----- nvinfo : EIATTR_INT_WARP_WIDE_INSTR_OFFSETS
	.align		4
        /*0030*/ 	.byte	0x04, 0x31
        /*0032*/ 	.short	(.L_27 - .L_26)


	//   ....[0]....
.L_26:
        /*0034*/ 	.word	0x00000780


	//   ....[1]....
        /*0038*/ 	.word	0x000007c0


	//   ....[2]....
        /*003c*/ 	.word	0x00000850


	//   ....[3]....
        /*0040*/ 	.word	0x00000860


	//   ....[4]....
        /*0044*/ 	.word	0x00000880


	//   ....[5]....
        /*0048*/ 	.word	0x000008a0


	//   ....[6]....
        /*004c*/ 	.word	0x00000990


	//   ....[7]....
        /*0050*/ 	.word	0x000009b0


	//   ....[8]....
        /*0054*/ 	.word	0x00002900


	//----- nvinfo : EIATTR_COOP_GROUP_MASK_REGIDS
	.align		4
.L_27:
        /*0058*/ 	.byte	0x04, 0x29
        /*005a*/ 	.short	(.L_29 - .L_28)


	//   ....[0]....
.L_28:
        /*005c*/ 	.word	0xffffffff


	//   ....[1]....
        /*0060*/ 	.word	0xffffffff


	//   ....[2]....
        /*0064*/ 	.word	0xffffffff


	//   ....[3]....
        /*0068*/ 	.word	0xffffffff


	//   ....[4]....
        /*006c*/ 	.word	0xffffffff


	//   ....[5]....
        /*0070*/ 	.word	0xffffffff


	//   ....[6]....
        /*0074*/ 	.word	0xffffffff


	//----- nvinfo : EIATTR_COOP_GROUP_INSTR_OFFSETS
	.align		4
.L_29:
        /*0078*/ 	.byte	0x04, 0x28
        /*007a*/ 	.short	(.L_31 - .L_30)


	//   ....[0]....
.L_30:
        /*007c*/ 	.word	0x00000060


	//   ....[1]....
        /*0080*/ 	.word	0x00000080


	//   ....[2]....
        /*0084*/ 	.word	0x00000180


	//   ....[3]....
        /*0088*/ 	.word	0x00000560


	//   ....[4]....
        /*008c*/ 	.word	0x000005b0


	//   ....[5]....
        /*0090*/ 	.word	0x000006a0


	//   ....[6]....
        /*0094*/ 	.word	0x00000b30


	//----- nvinfo : EIATTR_REG_RECONFIG
	.align		4
.L_31:
        /*0098*/ 	.byte	0x01, 0x54
	.zero		2


	//----- nvinfo : EIATTR_SYSCALL_OFFSETS
	.align		4
        /*009c*/ 	.byte	0x04, 0x46
        /*009e*/ 	.short	(.L_33 - .L_32)


	//   ....[0]....
.L_32:
        /*00a0*/ 	.word	0x00001b10


	//----- nvinfo : EIATTR_MBARRIER_INSTR_OFFSETS
	.align		4
.L_33:
        /*00a4*/ 	.byte	0x04, 0x39
        /*00a6*/ 	.short	(.L_35 - .L_34)


	//   ....[0]....
.L_34:
        /*00a8*/ 	.word	0x00000320
        /*00ac*/ 	.word	0x000000ff
        /*00b0*/ 	.word	0x00000000
        /*00b4*/ 	.short	0x0100
        /*00b6*/ 	.byte	0x07
	.zero		1


	//   ....[1]....
        /*00b8*/ 	.word	0x00000330
        /*00bc*/ 	.word	0x000000ff
        /*00c0*/ 	.word	0x00000080
        /*00c4*/ 	.short	0x0100
        /*00c6*/ 	.byte	0x07
	.zero		1


	//   ....[2]....
        /*00c8*/ 	.word	0x00000340
        /*00cc*/ 	.word	0x000000ff
        /*00d0*/ 	.word	0x00000008
        /*00d4*/ 	.short	0x0100
        /*00d6*/ 	.byte	0x07
	.zero		1


	//   ....[3]....
        /*00d8*/ 	.word	0x00000350
        /*00dc*/ 	.word	0x000000ff
        /*00e0*/ 	.word	0x00000088
        /*00e4*/ 	.short	0x0100
        /*00e6*/ 	.byte	0x07
	.zero		1


	//   ....[4]....
        /*00e8*/ 	.word	0x00000360
        /*00ec*/ 	.word	0x000000ff
        /*00f0*/ 	.word	0x00000010
        /*00f4*/ 	.short	0x0100
        /*00f6*/ 	.byte	0x07
	.zero		1


	//   ....[5]....
        /*00f8*/ 	.word	0x00000370
        /*00fc*/ 	.word	0x000000ff
        /*0100*/ 	.word	0x00000090
        /*0104*/ 	.short	0x0100
        /*0106*/ 	.byte	0x07
	.zero		1


	//   ....[6]....
        /*0108*/ 	.word	0x00000380
        /*010c*/ 	.word	0x000000ff
        /*0110*/ 	.word	0x00000018
        /*0114*/ 	.short	0x0100
        /*0116*/ 	.byte	0x07
	.zero		1


	//   ....[7]....
        /*0118*/ 	.word	0x00000390
        /*011c*/ 	.word	0x000000ff
        /*0120*/ 	.word	0x00000098
        /*0124*/ 	.short	0x0100
        /*0126*/ 	.byte	0x07
	.zero		1


	//   ....[8]....
        /*0128*/ 	.word	0x000003a0
        /*012c*/ 	.word	0x000000ff
        /*0130*/ 	.word	0x00000020
        /*0134*/ 	.short	0x0100
        /*0136*/ 	.byte	0x07
	.zero		1


	//   ....[9]....
        /*0138*/ 	.word	0x000003b0
        /*013c*/ 	.word	0x000000ff
        /*0140*/ 	.word	0x000000a0
        /*0144*/ 	.short	0x0100
        /*0146*/ 	.byte	0x07
	.zero		1


	//   ....[10]....
        /*0148*/ 	.word	0x000003c0
        /*014c*/ 	.word	0x000000ff
        /*0150*/ 	.word	0x00000028
        /*0154*/ 	.short	0x0100
        /*0156*/ 	.byte	0x07
	.zero		1


	//   ....[11]....
        /*0158*/ 	.word	0x000003d0
        /*015c*/ 	.word	0x000000ff
        /*0160*/ 	.word	0x000000a8
        /*0164*/ 	.short	0x0100
        /*0166*/ 	.byte	0x07
	.zero		1


	//   ....[12]....
        /*0168*/ 	.word	0x000003e0
        /*016c*/ 	.word	0x000000ff
        /*0170*/ 	.word	0x00000030
        /*0174*/ 	.short	0x0100
        /*0176*/ 	.byte	0x07
	.zero		1


	//   ....[13]....
        /*0178*/ 	.word	0x000003f0
        /*017c*/ 	.word	0x000000ff
        /*0180*/ 	.word	0x000000b0
        /*0184*/ 	.short	0x0100
        /*0186*/ 	.byte	0x07
	.zero		1


	//   ....[14]....
        /*0188*/ 	.word	0x00000400
        /*018c*/ 	.word	0x000000ff
        /*0190*/ 	.word	0x00000038
        /*0194*/ 	.short	0x0100
        /*0196*/ 	.byte	0x07
	.zero		1


	//   ....[15]....
        /*0198*/ 	.word	0x00000410
        /*019c*/ 	.word	0x000000ff
        /*01a0*/ 	.word	0x000000b8
        /*01a4*/ 	.short	0x0100
        /*01a6*/ 	.byte	0x07
	.zero		1


	//   ....[16]....
        /*01a8*/ 	.word	0x00000420
        /*01ac*/ 	.word	0x000000ff
        /*01b0*/ 	.word	0x00000040
        /*01b4*/ 	.short	0x0100
        /*01b6*/ 	.byte	0x07
	.zero		1


	//   ....[17]....
        /*01b8*/ 	.word	0x00000430
        /*01bc*/ 	.word	0x000000ff
        /*01c0*/ 	.word	0x000000c0
        /*01c4*/ 	.short	0x0100
        /*01c6*/ 	.byte	0x07
	.zero		1


	//   ....[18]....
        /*01c8*/ 	.word	0x00000440
        /*01cc*/ 	.word	0x000000ff
        /*01d0*/ 	.word	0x00000048
        /*01d4*/ 	.short	0x0100
        /*01d6*/ 	.byte	0x07
	.zero		1


	//   ....[19]....
        /*01d8*/ 	.word	0x00000450
        /*01dc*/ 	.word	0x000000ff
        /*01e0*/ 	.word	0x000000c8
        /*01e4*/ 	.short	0x0100
        /*01e6*/ 	.byte	0x07
	.zero		1


	//   ....[20]....
        /*01e8*/ 	.word	0x00000460
        /*01ec*/ 	.word	0x000000ff
        /*01f0*/ 	.word	0x00000050
        /*01f4*/ 	.short	0x0100
        /*01f6*/ 	.byte	0x07
	.zero		1


	//   ....[21]....
        /*01f8*/ 	.word	0x00000470
        /*01fc*/ 	.word	0x000000ff
        /*0200*/ 	.word	0x000000d0
        /*0204*/ 	.short	0x0100
        /*0206*/ 	.byte	0x07
	.zero		1


	//   ....[22]....
        /*0208*/ 	.word	0x00000480
        /*020c*/ 	.word	0x000000ff
        /*0210*/ 	.word	0x00000058
        /*0214*/ 	.short	0x0100
        /*0216*/ 	.byte	0x07
	.zero		1


	//   ....[23]....
        /*0218*/ 	.word	0x00000490
        /*021c*/ 	.word	0x000000ff
        /*0220*/ 	.word	0x000000d8
        /*0224*/ 	.short	0x0100
        /*0226*/ 	.byte	0x07
	.zero		1


	//   ....[24]....
        /*0228*/ 	.word	0x000004a0
        /*022c*/ 	.word	0x000000ff
        /*0230*/ 	.word	0x00000060
        /*0234*/ 	.short	0x0100
        /*0236*/ 	.byte	0x07
	.zero		1


	//   ....[25]....
        /*0238*/ 	.word	0x000004b0
        /*023c*/ 	.word	0x000000ff
        /*0240*/ 	.word	0x000000e0
        /*0244*/ 	.short	0x0100
        /*0246*/ 	.byte	0x07
	.zero		1


	//   ....[26]....
        /*0248*/ 	.word	0x000004c0
        /*024c*/ 	.word	0x000000ff
        /*0250*/ 	.word	0x00000068
        /*0254*/ 	.short	0x0100
        /*0256*/ 	.byte	0x07
	.zero		1


	//   ....[27]....
        /*0258*/ 	.word	0x000004d0
        /*025c*/ 	.word	0x000000ff
        /*0260*/ 	.word	0x000000e8
        /*0264*/ 	.short	0x0100
        /*0266*/ 	.byte	0x07
	.zero		1


	//   ....[28]....
        /*0268*/ 	.word	0x000004e0
        /*026c*/ 	.word	0x000000ff
        /*0270*/ 	.word	0x00000070
        /*0274*/ 	.short	0x0100
        /*0276*/ 	.byte	0x07
	.zero		1


	//   ....[29]....
        /*0278*/ 	.word	0x000004f0
        /*027c*/ 	.word	0x000000ff
        /*0280*/ 	.word	0x000000f0
        /*0284*/ 	.short	0x0100
        /*0286*/ 	.byte	0x07
	.zero		1


	//   ....[30]....
        /*0288*/ 	.word	0x00000500
        /*028c*/ 	.word	0x000000ff
        /*0290*/ 	.word	0x00000078
        /*0294*/ 	.short	0x0100
        /*0296*/ 	.byte	0x07
	.zero		1


	//   ....[31]....
        /*0298*/ 	.word	0x00000510
        /*029c*/ 	.word	0x000000ff
        /*02a0*/ 	.word	0x000000f8
        /*02a4*/ 	.short	0x0100
        /*02a6*/ 	.byte	0x07
	.zero		1


	//   ....[32]....
        /*02a8*/ 	.word	0x000009f0
        /*02ac*/ 	.word	0x000000ff
        /*02b0*/ 	.word	0x00000130
        /*02b4*/ 	.short	0x0100
        /*02b6*/ 	.byte	0x0c
	.zero		1


	//   ....[33]....
        /*02b8*/ 	.word	0x00000a40
        /*02bc*/ 	.word	0x000000ff
        /*02c0*/ 	.word	0x00000138
        /*02c4*/ 	.short	0x0100
        /*02c6*/ 	.byte	0x0c
	.zero		1


	//   ....[34]....
        /*02c8*/ 	.word	0x00000a70
        /*02cc*/ 	.word	0x000000ff
        /*02d0*/ 	.word	0x00000110
        /*02d4*/ 	.short	0x0100
        /*02d6*/ 	.byte	0x0d
	.zero		1


	//   ....[35]....
        /*02d8*/ 	.word	0x00000ac0
        /*02dc*/ 	.word	0x000000ff
        /*02e0*/ 	.word	0x00000118
        /*02e4*/ 	.short	0x0100
        /*02e6*/ 	.byte	0x0d
	.zero		1


	//   ....[36]....
        /*02e8*/ 	.word	0x00000ad0
        /*02ec*/ 	.word	0x000000ff
        /*02f0*/ 	.word	0x00000120
        /*02f4*/ 	.short	0x0100
        /*02f6*/ 	.byte	0x0d
	.zero		1


	//   ....[37]....
        /*02f8*/ 	.word	0x00000ae0
        /*02fc*/ 	.word	0x000000ff
        /*0300*/ 	.word	0x00000128
        /*0304*/ 	.short	0x0100
        /*0306*/ 	.byte	0x0d
	.zero		1


	//   ....[38]....
        /*0308*/ 	.word	0x000019f0
        /*030c*/ 	.word	0x00000035
        /*0310*/ 	.word	0x00000000
        /*0314*/ 	.short	0x010a
        /*0316*/ 	.byte	0x31
	.zero		1


	//   ....[39]....
        /*0318*/ 	.word	0x00001ba0
        /*031c*/ 	.word	0x00000003
        /*0320*/ 	.word	0x00000000
        /*0324*/ 	.short	0x010a
        /*0326*/ 	.byte	0x3f
	.zero		1


	//   ....[40]....
        /*0328*/ 	.word	0x00001be0
        /*032c*/ 	.word	0x00000003
        /*0330*/ 	.word	0x00000000
        /*0334*/ 	.short	0x010a
        /*0336*/ 	.byte	0x3f
	.zero		1


	//   ....[41]....
        /*0338*/ 	.word	0x000021e0
        /*033c*/ 	.word	0x000000ff
        /*0340*/ 	.word	0x00000000
        /*0344*/ 	.short	0x010a
        /*0346*/ 	.byte	0x04
	.zero		1


	//   ....[42]....
        /*0348*/ 	.word	0x00002220
        /*034c*/ 	.word	0x000000ff
        /*0350*/ 	.word	0x00000000
        /*0354*/ 	.short	0x010a
        /*0356*/ 	.byte	0x04
	.zero		1


	//   ....[43]....
        /*0358*/ 	.word	0x00002790
        /*035c*/ 	.word	0x00000005
        /*0360*/ 	.word	0x00000000
        /*0364*/ 	.short	0x0101
        /*0366*/ 	.byte	0x3f
	.zero		1


	//   ....[44]....
        /*0368*/ 	.word	0x00002890
        /*036c*/ 	.word	0x00000036
        /*0370*/ 	.word	0x00000000
        /*0374*/ 	.short	0x0101
        /*0376*/ 	.byte	0x2c
	.zero		1


	//   ....[45]....
        /*0378*/ 	.word	0x00002980
        /*037c*/ 	.word	0x00000003
        /*0380*/ 	.word	0x00000000
        /*0384*/ 	.short	0x0101
        /*0386*/ 	.byte	0x3f
	.zero		1


	//   ....[46]....
        /*0388*/ 	.word	0x00002a40
        /*038c*/ 	.word	0x00000035
        /*0390*/ 	.word	0x00000010
        /*0394*/ 	.short	0x010a
        /*0396*/ 	.byte	0x31
	.zero		1


	//   ....[47]....
        /*0398*/ 	.word	0x00004640
        /*039c*/ 	.word	0x00000038
        /*03a0*/ 	.word	0x00000000
        /*03a4*/ 	.short	0x0101
        /*03a6*/ 	.byte	0x2c
	.zero		1


	//   ....[48]....
        /*03a8*/ 	.word	0x00005050
        /*03ac*/ 	.word	0x0000000a
        /*03b0*/ 	.word	0x00000080
        /*03b4*/ 	.short	0x010a
        /*03b6*/ 	.byte	0x3f
	.zero		1


	//   ....[49]....
        /*03b8*/ 	.word	0x00005420
        /*03bc*/ 	.word	0x00000003
        /*03c0*/ 	.word	0x00000138
        /*03c4*/ 	.short	0x0101
        /*03c6*/ 	.byte	0x3f
	.zero		1


	//   ....[50]....
        /*03c8*/ 	.word	0x00005b90
        /*03cc*/ 	.word	0x00000007
        /*03d0*/ 	.word	0x00000000
        /*03d4*/ 	.short	0x010a
        /*03d6*/ 	.byte	0x3f
	.zero		1


	//   ....[51]....
        /*03d8*/ 	.word	0x00005c10
        /*03dc*/ 	.word	0x00000009
        /*03e0*/ 	.word	0x00000000
        /*03e4*/ 	.short	0x010a
        /*03e6*/ 	.byte	0x3f
	.zero		1


	//   ....[52]....
        /*03e8*/ 	.word	0x00005ca0
        /*03ec*/ 	.word	0x00000006
        /*03f0*/ 	.word	0x00000000
        /*03f4*/ 	.short	0x010a
        /*03f6*/ 	.byte	0x3f
	.zero		1


	//   ....[53]....
        /*03f8*/ 	.word	0x00005d30
        /*03fc*/ 	.word	0x00000009
        /*0400*/ 	.word	0x00000000
        /*0404*/ 	.short	0x010a
        /*0406*/ 	.byte	0x3f
	.zero		1


	//   ....[54]....
        /*0408*/ 	.word	0x00005dc0
        /*040c*/ 	.word	0x00000006
        /*0410*/ 	.word	0x00000000
        /*0414*/ 	.short	0x010a
        /*0416*/ 	.byte	0x3f
	.zero		1


	//   ....[55]....
        /*0418*/ 	.word	0x00005e50
        /*041c*/ 	.word	0x00000009
        /*0420*/ 	.word	0x00000000
        /*0424*/ 	.short	0x010a
        /*0426*/ 	.byte	0x3f
	.zero		1


	//   ....[56]....
        /*0428*/ 	.word	0x00005ee0
        /*042c*/ 	.word	0x00000006
        /*0430*/ 	.word	0x00000000
        /*0434*/ 	.short	0x010a
        /*0436*/ 	.byte	0x3f
	.zero		1


	//   ....[57]....
        /*0438*/ 	.word	0x00005f70
        /*043c*/ 	.word	0x00000009
        /*0440*/ 	.word	0x00000000
        /*0444*/ 	.short	0x010a
        /*0446*/ 	.byte	0x3f
	.zero		1


	//   ....[58]....
        /*0448*/ 	.word	0x00006000
        /*044c*/ 	.word	0x00000006
        /*0450*/ 	.word	0x00000000
        /*0454*/ 	.short	0x010a
        /*0456*/ 	.byte	0x3f
	.zero		1


	//   ....[59]....
        /*0458*/ 	.word	0x00006090
        /*045c*/ 	.word	0x00000009
        /*0460*/ 	.word	0x00000000
        /*0464*/ 	.short	0x010a
        /*0466*/ 	.byte	0x3f
	.zero		1


	//   ....[60]....
        /*0468*/ 	.word	0x00006120
        /*046c*/ 	.word	0x00000006
        /*0470*/ 	.word	0x00000000
        /*0474*/ 	.short	0x010a
        /*0476*/ 	.byte	0x3f
	.zero		1


	//   ....[61]....
        /*0478*/ 	.word	0x000061b0
        /*047c*/ 	.word	0x00000009
        /*0480*/ 	.word	0x00000000
        /*0484*/ 	.short	0x010a
        /*0486*/ 	.byte	0x3f
	.zero		1


	//   ....[62]....
        /*0488*/ 	.word	0x00006240
        /*048c*/ 	.word	0x00000006
        /*0490*/ 	.word	0x00000000
        /*0494*/ 	.short	0x010a
        /*0496*/ 	.byte	0x3f
	.zero		1


	//   ....[63]....
        /*0498*/ 	.word	0x000062d0
        /*049c*/ 	.word	0x00000009
        /*04a0*/ 	.word	0x00000000
        /*04a4*/ 	.short	0x010a
        /*04a6*/ 	.byte	0x3f
	.zero		1


	//   ....[64]....
        /*04a8*/ 	.word	0x00006360
        /*04ac*/ 	.word	0x00000006
        /*04b0*/ 	.word	0x00000000
        /*04b4*/ 	.short	0x010a
        /*04b6*/ 	.byte	0x3f
	.zero		1


	//   ....[65]....
        /*04b8*/ 	.word	0x000063f0
        /*04bc*/ 	.word	0x00000003
        /*04c0*/ 	.word	0x00000000
        /*04c4*/ 	.short	0x010a
        /*04c6*/ 	.byte	0x3f
	.zero		1


	//   ....[66]....
        /*04c8*/ 	.word	0x00006450
        /*04cc*/ 	.word	0x00000037
        /*04d0*/ 	.word	0x00000000
        /*04d4*/ 	.short	0x010a
        /*04d6*/ 	.byte	0x3f
	.zero		1


	//   ....[67]....
        /*04d8*/ 	.word	0x000064a0
        /*04dc*/ 	.word	0x00000003
        /*04e0*/ 	.word	0x00000000
        /*04e4*/ 	.short	0x010a
        /*04e6*/ 	.byte	0x3f
	.zero		1


	//   ....[68]....
        /*04e8*/ 	.word	0x00006500
        /*04ec*/ 	.word	0x00000005
        /*04f0*/ 	.word	0x00000000
        /*04f4*/ 	.short	0x010a
        /*04f6*/ 	.byte	0x3f
	.zero		1


	//   ....[69]....
        /*04f8*/ 	.word	0x00006550
        /*04fc*/ 	.word	0x00000037
        /*0500*/ 	.word	0x00000010
        /*0504*/ 	.short	0x010a
        /*0506*/ 	.byte	0x3f
	.zero		1


	//   ....[70]....
        /*0508*/ 	.word	0x00006620
        /*050c*/ 	.word	0x0000000a
        /*0510*/ 	.word	0x00000080
        /*0514*/ 	.short	0x010a
        /*0516*/ 	.byte	0x3f
	.zero		1


	//   ....[71]....
        /*0518*/ 	.word	0x000066f0
        /*051c*/ 	.word	0x00000007
        /*0520*/ 	.word	0x00000000
        /*0524*/ 	.short	0x010a
        /*0526*/ 	.byte	0x3f
	.zero		1


	//   ....[72]....
        /*0528*/ 	.word	0x00006740
        /*052c*/ 	.word	0x00000009
        /*0530*/ 	.word	0x00000000
        /*0534*/ 	.short	0x010a
        /*0536*/ 	.byte	0x3f
	.zero		1


	//   ....[73]....
        /*0538*/ 	.word	0x00006790
        /*053c*/ 	.word	0x00000006
        /*0540*/ 	.word	0x00000000
        /*0544*/ 	.short	0x010a
        /*0546*/ 	.byte	0x3f
	.zero		1


	//   ....[74]....
        /*0548*/ 	.word	0x000067e0
        /*054c*/ 	.word	0x00000009
        /*0550*/ 	.word	0x00000000
        /*0554*/ 	.short	0x010a
        /*0556*/ 	.byte	0x3f
	.zero		1


	//   ....[75]....
        /*0558*/ 	.word	0x00006830
        /*055c*/ 	.word	0x00000006
        /*0560*/ 	.word	0x00000000
        /*0564*/ 	.short	0x010a
        /*0566*/ 	.byte	0x3f
	.zero		1


	//   ....[76]....
        /*0568*/ 	.word	0x00006880
        /*056c*/ 	.word	0x00000009
        /*0570*/ 	.word	0x00000000
        /*0574*/ 	.short	0x010a
        /*0576*/ 	.byte	0x3f
	.zero		1


	//   ....[77]....
        /*0578*/ 	.word	0x000068d0
        /*057c*/ 	.word	0x00000006
        /*0580*/ 	.word	0x00000000
        /*0584*/ 	.short	0x010a
        /*0586*/ 	.byte	0x3f
	.zero		1


	//   ....[78]....
        /*0588*/ 	.word	0x00006920
        /*058c*/ 	.word	0x00000009
        /*0590*/ 	.word	0x00000000
        /*0594*/ 	.short	0x010a
        /*0596*/ 	.byte	0x3f
	.zero		1


	//   ....[79]....
        /*0598*/ 	.word	0x00006970
        /*059c*/ 	.word	0x00000006
        /*05a0*/ 	.word	0x00000000
        /*05a4*/ 	.short	0x010a
        /*05a6*/ 	.byte	0x3f
	.zero		1


	//   ....[80]....
        /*05a8*/ 	.word	0x000069c0
        /*05ac*/ 	.word	0x00000009
        /*05b0*/ 	.word	0x00000000
        /*05b4*/ 	.short	0x010a
        /*05b6*/ 	.byte	0x3f
	.zero		1


	//   ....[81]....
        /*05b8*/ 	.word	0x00006a10
        /*05bc*/ 	.word	0x00000006
        /*05c0*/ 	.word	0x00000000
        /*05c4*/ 	.short	0x010a
        /*05c6*/ 	.byte	0x3f
	.zero		1


	//   ....[82]....
        /*05c8*/ 	.word	0x00006a60
        /*05cc*/ 	.word	0x00000009
        /*05d0*/ 	.word	0x00000000
        /*05d4*/ 	.short	0x010a
        /*05d6*/ 	.byte	0x3f
	.zero		1


	//   ....[83]....
        /*05d8*/ 	.word	0x00006ab0
        /*05dc*/ 	.word	0x00000006
        /*05e0*/ 	.word	0x00000000
        /*05e4*/ 	.short	0x010a
        /*05e6*/ 	.byte	0x3f
	.zero		1


	//   ....[84]....
        /*05e8*/ 	.word	0x00006b00
        /*05ec*/ 	.word	0x00000009
        /*05f0*/ 	.word	0x00000000
        /*05f4*/ 	.short	0x010a
        /*05f6*/ 	.byte	0x3f
	.zero		1


	//   ....[85]....
        /*05f8*/ 	.word	0x00006b50
        /*05fc*/ 	.word	0x00000006
        /*0600*/ 	.word	0x00000000
        /*0604*/ 	.short	0x010a
        /*0606*/ 	.byte	0x3f
	.zero		1


	//----- nvinfo : EIATTR_NUM_MBARRIERS
	.align		4
.L_35:
        /*0608*/ 	.byte	0x03, 0x38
        /*060a*/ 	.short	0x0026


	//----- nvinfo : EIATTR_EXIT_INSTR_OFFSETS
	.align		4
        /*060c*/ 	.byte	0x04, 0x1c
        /*060e*/ 	.short	(.L_37 - .L_36)


	//   ....[0]....
.L_36:
        /*0610*/ 	.word	0x00001640


	//   ....[1]....
        /*0614*/ 	.word	0x000016a0


	//   ....[2]....
        /*0618*/ 	.word	0x00004d50


	//   ....[3]....
        /*061c*/ 	.word	0x00004d80


	//   ....[4]....
        /*0620*/ 	.word	0x00006440


	//----- nvinfo : EIATTR_MAX_THREADS
	.align		4
.L_37:
        /*0624*/ 	.byte	0x04, 0x05
        /*0626*/ 	.short	(.L_39 - .L_38)
.L_38:
        /*0628*/ 	.word	0x00000180
        /*062c*/ 	.word	0x00000001
        /*0630*/ 	.word	0x00000001


	//----- nvinfo : EIATTR_CRS_STACK_SIZE
	.align		4
.L_39:
        /*0634*/ 	.byte	0x04, 0x1e
        /*0636*/ 	.short	(.L_41 - .L_40)
.L_40:
        /*0638*/ 	.word	0x00000000


	//----- nvinfo : EIATTR_CBANK_PARAM_SIZE
	.align		4
.L_41:
        /*063c*/ 	.byte	0x03, 0x19
        /*063e*/ 	.short	0x0470


	//----- nvinfo : EIATTR_PARAM_CBANK
	.align		4
        /*0640*/ 	.byte	0x04, 0x0a
        /*0642*/ 	.short	(.L_43 - .L_42)
	.align		4
.L_42:
        /*0644*/ 	.word	index@(.nv.constant0._ZN7cutlass13device_kernelINS_4gemm6kernel13GemmUniversalIN4cute5tupleIJiiiiEEENS1_10collective13CollectiveMmaINS1_34MainloopSm90TmaGmmaWarpSpecializedILi16ENS5_IJNS4_1CILi2EEENSA_ILi1EEESC_EEENS1_32KernelTmaWarpSpecializedPingpongEEENS5_IJNSA_ILi64EEENSA_ILi48EEESG_EEENS_6half_tENS5_IJlSC_lEEESJ_SK_NS4_8TiledMMAINS4_8MMA_AtomIJNS4_4SM904GMMA25MMA_64x16x16_F32F16F16_SSILNSO_5MajorE0ELSQ_0ELNSO_7ScaleInE1ELSR_1EEEEEENS4_6LayoutINS5_IJSC_SC_SC_EEENS5_IJNSA_ILi0EEESW_SW_EEEEENS5_IJNS4_10UnderscoreESZ_SZ_EEEEENS4_13SM90_TMA_LOADENS4_14ComposedLayoutINS4_7SwizzleILi3ELi4ELi3EEENS4_18smem_ptr_flag_bitsILi16EEENSU_INS5_IJNSA_ILi8EEESG_EEENS5_IJSG_SC_EEEEEEEvNS4_8identityENS4_23SM90_TMA_LOAD_MULTICASTES1C_vS1D_EENS_8epilogue10collective6detail29Sm90TmaWarpSpecializedAdapterINS1H_15DefaultEpilogueISJ_SK_SK_NS1G_6thread17LinearCombinationISJ_Li1EffLNS1L_9ScaleType4KindE0ELNS_15FloatRoundStyleE2ESJ_EENS1_15EpilogueDefaultEEEEEvvEEEEvNT_6ParamsE)
        /*0648*/ 	.short	0x0210
        /*064a*/ 	.short	0x0470


	//----- nvinfo : EIATTR_SW_WAR
	.align		4
.L_43:
        /*064c*/ 	.byte	0x04, 0x36
        /*064e*/ 	.short	(.L_45 - .L_44)
.L_44:
        /*0650*/ 	.word	0x00000008
.L_45:


//--------------------- .nv.callgraph             --------------------------
	.section	.nv.callgraph,"",@"SHT_CUDA_CALLGRAPH"
	.align	4
	.sectionentsize	8
	.align		4
        /*0000*/ 	.word	0x00000000
	.align		4
        /*0004*/ 	.word	0xffffffff
	.align		4
        /*0008*/ 	.word	index@(_ZN7cutlass13device_kernelINS_4gemm6kernel13GemmUniversalIN4cute5tupleIJiiiiEEENS1_10collective13CollectiveMmaINS1_34MainloopSm90TmaGmmaWarpSpecializedILi16ENS5_IJNS4_1CILi2EEENSA_ILi1EEESC_EEENS1_32KernelTmaWarpSpecializedPingpongEEENS5_IJNSA_ILi64EEENSA_ILi48EEESG_EEENS_6half_tENS5_IJlSC_lEEESJ_SK_NS4_8TiledMMAINS4_8MMA_AtomIJNS4_4SM904GMMA25MMA_64x16x16_F32F16F16_SSILNSO_5MajorE0ELSQ_0ELNSO_7ScaleInE1ELSR_1EEEEEENS4_6LayoutINS5_IJSC_SC_SC_EEENS5_IJNSA_ILi0EEESW_SW_EEEEENS5_IJNS4_10UnderscoreESZ_SZ_EEEEENS4_13SM90_TMA_LOADENS4_14ComposedLayoutINS4_7SwizzleILi3ELi4ELi3EEENS4_18smem_ptr_flag_bitsILi16EEENSU_INS5_IJNSA_ILi8EEESG_EEENS5_IJSG_SC_EEEEEEEvNS4_8identityENS4_23SM90_TMA_LOAD_MULTICASTES1C_vS1D_EENS_8epilogue10collective6detail29Sm90TmaWarpSpecializedAdapterINS1H_15DefaultEpilogueISJ_SK_SK_NS1G_6thread17LinearCombinationISJ_Li1EffLNS1L_9ScaleType4KindE0ELNS_15FloatRoundStyleE2ESJ_EENS1_15EpilogueDefaultEEEEEvvEEEEvNT_6ParamsE)
	.align		4
        /*000c*/ 	.word	index@(__assertfail)
	.align		4
        /*0010*/ 	.word	0x00000000
	.align		4
        /*0014*/ 	.word	0xfffffffe
	.align		4
        /*0018*/ 	.word	0x00000000
	.align		4
        /*001c*/ 	.word	0xfffffffd
	.align		4
        /*0020*/ 	.word	0x00000000
	.align		4
        /*0024*/ 	.word	0xfffffffc


//--------------------- .nv.constant4             --------------------------
	.section	.nv.constant4,"a",@progbits
	.align	8
	.align		8
.nv.constant4:
        /*0000*/ 	.dword	__assertfail
	.align		8
        /*0008*/ 	.dword	__unnamed_1
	.align		8
        /*0010*/ 	.dword	_ZN39_INTERNAL_c0e8d0fe_4_k_cu_69800dd9_81404cuda3std3__45__cpo5beginE
	.align		8
        /*0018*/ 	.dword	_ZN39_INTERNAL_c0e8d0fe_4_k_cu_69800dd9_81404cuda3std3__45__cpo3endE
	.align		8
        /*0020*/ 	.dword	_ZN39_INTERNAL_c0e8d0fe_4_k_cu_69800dd9_81404cuda3std3__45__cpo6cbeginE
	.align		8
        /*0028*/ 	.dword	_ZN39_INTERNAL_c0e8d0fe_4_k_cu_69800dd9_81404cuda3std3__45__cpo4cendE
	.align		8
        /*0030*/ 	.dword	_ZN39_INTERNAL_c0e8d0fe_4_k_cu_69800dd9_81404cuda3std3__441_GLOBAL__N__c0e8d0fe_4_k_cu_69800dd9_81406ignoreE
	.align		8
        /*0038*/ 	.dword	_ZN39_INTERNAL_c0e8d0fe_4_k_cu_69800dd9_81404cuda3std3__419piecewise_constructE
	.align		8
        /*0040*/ 	.dword	_ZN39_INTERNAL_c0e8d0fe_4_k_cu_69800dd9_81404cuda3std3__48in_placeE
	.align		8
        /*0048*/ 	.dword	_ZN39_INTERNAL_c0e8d0fe_4_k_cu_69800dd9_81404cuda3std6ranges3__45__cpo4swapE
	.align		8
        /*0050*/ 	.dword	_ZN39_INTERNAL_c0e8d0fe_4_k_cu_69800dd9_81404cuda3std6ranges3__45__cpo9iter_moveE
	.align		8
        /*0058*/ 	.dword	_ZN39_INTERNAL_c0e8d0fe_4_k_cu_69800dd9_81404cute7productE
	.align		8
        /*0060*/ 	.dword	_ZN39_INTERNAL_c0e8d0fe_4_k_cu_69800dd9_81404cute1_E
	.align		8
        /*0068*/ 	.dword	$str$22
	.align		8
        /*0070*/ 	.dword	$str$23


//--------------------- .text._ZN7cutlass13device_kernelINS_4gemm6kernel13GemmUniversalIN4cute5tupleIJiiiiEEENS1_10collective13CollectiveMmaINS1_34MainloopSm90TmaGmmaWarpSpecializedILi16ENS5_IJNS4_1CILi2EEENSA_ILi1EEESC_EEENS1_32KernelTmaWarpSpecializedPingpongEEENS5_IJNSA_ILi64EEENSA_ILi48EEESG_EEENS_6half_tENS5_IJlSC_lEEESJ_SK_NS4_8TiledMMAINS4_8MMA_AtomIJNS4_4SM904GMMA25MMA_64x16x16_F32F16F16_SSILNSO_5MajorE0ELSQ_0ELNSO_7ScaleInE1ELSR_1EEEEEENS4_6LayoutINS5_IJSC_SC_SC_EEENS5_IJNSA_ILi0EEESW_SW_EEEEENS5_IJNS4_10UnderscoreESZ_SZ_EEEEENS4_13SM90_TMA_LOADENS4_14ComposedLayoutINS4_7SwizzleILi3ELi4ELi3EEENS4_18smem_ptr_flag_bitsILi16EEENSU_INS5_IJNSA_ILi8EEESG_EEENS5_IJSG_SC_EEEEEEEvNS4_8identityENS4_23SM90_TMA_LOAD_MULTICASTES1C_vS1D_EENS_8epilogue10collective6detail29Sm90TmaWarpSpecializedAdapterINS1H_15DefaultEpilogueISJ_SK_SK_NS1G_6thread17LinearCombinationISJ_Li1EffLNS1L_9ScaleType4KindE0ELNS_15FloatRoundStyleE2ESJ_EENS1_15EpilogueDefaultEEEEEvvEEEEvNT_6ParamsE --------------------------
	.section	.text._ZN7cutlass13device_kernelINS_4gemm6kernel13GemmUniversalIN4cute5tupleIJiiiiEEENS1_10collective13CollectiveMmaINS1_34MainloopSm90TmaGmmaWarpSpecializedILi16ENS5_IJNS4_1CILi2EEENSA_ILi1EEESC_EEENS1_32KernelTmaWarpSpecializedPingpongEEENS5_IJNSA_ILi64EEENSA_ILi48EEESG_EEENS_6half_tENS5_IJlSC_lEEESJ_SK_NS4_8TiledMMAINS4_8MMA_AtomIJNS4_4SM904GMMA25MMA_64x16x16_F32F16F16_SSILNSO_5MajorE0ELSQ_0ELNSO_7ScaleInE1ELSR_1EEEEEENS4_6LayoutINS5_IJSC_SC_SC_EEENS5_IJNSA_ILi0EEESW_SW_EEEEENS5_IJNS4_10UnderscoreESZ_SZ_EEEEENS4_13SM90_TMA_LOADENS4_14ComposedLayoutINS4_7SwizzleILi3ELi4ELi3EEENS4_18smem_ptr_flag_bitsILi16EEENSU_INS5_IJNSA_ILi8EEESG_EEENS5_IJSG_SC_EEEEEEEvNS4_8identityENS4_23SM90_TMA_LOAD_MULTICASTES1C_vS1D_EENS_8epilogue10collective6detail29Sm90TmaWarpSpecializedAdapterINS1H_15DefaultEpilogueISJ_SK_SK_NS1G_6thread17LinearCombinationISJ_Li1EffLNS1L_9ScaleType4KindE0ELNS_15FloatRoundStyleE2ESJ_EENS1_15EpilogueDefaultEEEEEvvEEEEvNT_6ParamsE,"ax",@progbits
	.align	128
.text._ZN7cutlass13device_kernelINS_4gemm6kernel13GemmUniversalIN4cute5tupleIJiiiiEEENS1_10collective13CollectiveMmaINS1_34MainloopSm90TmaGmmaWarpSpecializedILi16ENS5_IJNS4_1CILi2EEENSA_ILi1EEESC_EEENS1_32KernelTmaWarpSpecializedPingpongEEENS5_IJNSA_ILi64EEENSA_ILi48EEESG_EEENS_6half_tENS5_IJlSC_lEEESJ_SK_NS4_8TiledMMAINS4_8MMA_AtomIJNS4_4SM904GMMA25MMA_64x16x16_F32F16F16_SSILNSO_5MajorE0ELSQ_0ELNSO_7ScaleInE1ELSR_1EEEEEENS4_6LayoutINS5_IJSC_SC_SC_EEENS5_IJNSA_ILi0EEESW_SW_EEEEENS5_IJNS4_10UnderscoreESZ_SZ_EEEEENS4_13SM90_TMA_LOADENS4_14ComposedLayoutINS4_7SwizzleILi3ELi4ELi3EEENS4_18smem_ptr_flag_bitsILi16EEENSU_INS5_IJNSA_ILi8EEESG_EEENS5_IJSG_SC_EEEEEEEvNS4_8identityENS4_23SM90_TMA_LOAD_MULTICASTES1C_vS1D_EENS_8epilogue10collective6detail29Sm90TmaWarpSpecializedAdapterINS1H_15DefaultEpilogueISJ_SK_SK_NS1G_6thread17LinearCombinationISJ_Li1EffLNS1L_9ScaleType4KindE0ELNS_15FloatRoundStyleE2ESJ_EENS1_15EpilogueDefaultEEEEEvvEEEEvNT_6ParamsE:
        .type           _ZN7cutlass13device_kernelINS_4gemm6kernel13GemmUniversalIN4cute5tupleIJiiiiEEENS1_10collective13CollectiveMmaINS1_34MainloopSm90TmaGmmaWarpSpecializedILi16ENS5_IJNS4_1CILi2EEENSA_ILi1EEESC_EEENS1_32KernelTmaWarpSpecializedPingpongEEENS5_IJNSA_ILi64EEENSA_ILi48EEESG_EEENS_6half_tENS5_IJlSC_lEEESJ_SK_NS4_8TiledMMAINS4_8MMA_AtomIJNS4_4SM904GMMA25MMA_64x16x16_F32F16F16_SSILNSO_5MajorE0ELSQ_0ELNSO_7ScaleInE1ELSR_1EEEEEENS4_6LayoutINS5_IJSC_SC_SC_EEENS5_IJNSA_ILi0EEESW_SW_EEEEENS5_IJNS4_10UnderscoreESZ_SZ_EEEEENS4_13SM90_TMA_LOADENS4_14ComposedLayoutINS4_7SwizzleILi3ELi4ELi3EEENS4_18smem_ptr_flag_bitsILi16EEENSU_INS5_IJNSA_ILi8EEESG_EEENS5_IJSG_SC_EEEEEEEvNS4_8identityENS4_23SM90_TMA_LOAD_MULTICASTES1C_vS1D_EENS_8epilogue10collective6detail29Sm90TmaWarpSpecializedAdapterINS1H_15DefaultEpilogueISJ_SK_SK_NS1G_6thread17LinearCombinationISJ_Li1EffLNS1L_9ScaleType4KindE0ELNS_15FloatRoundStyleE2ESJ_EENS1_15EpilogueDefaultEEEEEvvEEEEvNT_6ParamsE,@function
        .size           _ZN7cutlass13device_kernelINS_4gemm6kernel13GemmUniversalIN4cute5tupleIJiiiiEEENS1_10collective13CollectiveMmaINS1_34MainloopSm90TmaGmmaWarpSpecializedILi16ENS5_IJNS4_1CILi2EEENSA_ILi1EEESC_EEENS1_32KernelTmaWarpSpecializedPingpongEEENS5_IJNSA_ILi64EEENSA_ILi48EEESG_EEENS_6half_tENS5_IJlSC_lEEESJ_SK_NS4_8TiledMMAINS4_8MMA_AtomIJNS4_4SM904GMMA25MMA_64x16x16_F32F16F16_SSILNSO_5MajorE0ELSQ_0ELNSO_7ScaleInE1ELSR_1EEEEEENS4_6LayoutINS5_IJSC_SC_SC_EEENS5_IJNSA_ILi0EEESW_SW_EEEEENS5_IJNS4_10UnderscoreESZ_SZ_EEEEENS4_13SM90_TMA_LOADENS4_14ComposedLayoutINS4_7SwizzleILi3ELi4ELi3EEENS4_18smem_ptr_flag_bitsILi16EEENSU_INS5_IJNSA_ILi8EEESG_EEENS5_IJSG_SC_EEEEEEEvNS4_8identityENS4_23SM90_TMA_LOAD_MULTICASTES1C_vS1D_EENS_8epilogue10collective6detail29Sm90TmaWarpSpecializedAdapterINS1H_15DefaultEpilogueISJ_SK_SK_NS1G_6thread17LinearCombinationISJ_Li1EffLNS1L_9ScaleType4KindE0ELNS_15FloatRoundStyleE2ESJ_EENS1_15EpilogueDefaultEEEEEvvEEEEvNT_6ParamsE,(.L_x_145 - _ZN7cutlass13device_kernelINS_4gemm6kernel13GemmUniversalIN4cute5tupleIJiiiiEEENS1_10collective13CollectiveMmaINS1_34MainloopSm90TmaGmmaWarpSpecializedILi16ENS5_IJNS4_1CILi2EEENSA_ILi1EEESC_EEENS1_32KernelTmaWarpSpecializedPingpongEEENS5_IJNSA_ILi64EEENSA_ILi48EEESG_EEENS_6half_tENS5_IJlSC_lEEESJ_SK_NS4_8TiledMMAINS4_8MMA_AtomIJNS4_4SM904GMMA25MMA_64x16x16_F32F16F16_SSILNSO_5MajorE0ELSQ_0ELNSO_7ScaleInE1ELSR_1EEEEEENS4_6LayoutINS5_IJSC_SC_SC_EEENS5_IJNSA_ILi0EEESW_SW_EEEEENS5_IJNS4_10UnderscoreESZ_SZ_EEEEENS4_13SM90_TMA_LOADENS4_14ComposedLayoutINS4_7SwizzleILi3ELi4ELi3EEENS4_18smem_ptr_flag_bitsILi16EEENSU_INS5_IJNSA_ILi8EEESG_EEENS5_IJSG_SC_EEEEEEEvNS4_8identityENS4_23SM90_TMA_LOAD_MULTICASTES1C_vS1D_EENS_8epilogue10collective6detail29Sm90TmaWarpSpecializedAdapterINS1H_15DefaultEpilogueISJ_SK_SK_NS1G_6thread17LinearCombinationISJ_Li1EffLNS1L_9ScaleType4KindE0ELNS_15FloatRoundStyleE2ESJ_EENS1_15EpilogueDefaultEEEEEvvEEEEvNT_6ParamsE)
        .other          _ZN7cutlass13device_kernelINS_4gemm6kernel13GemmUniversalIN4cute5tupleIJiiiiEEENS1_10collective13CollectiveMmaINS1_34MainloopSm90TmaGmmaWarpSpecializedILi16ENS5_IJNS4_1CILi2EEENSA_ILi1EEESC_EEENS1_32KernelTmaWarpSpecializedPingpongEEENS5_IJNSA_ILi64EEENSA_ILi48EEESG_EEENS_6half_tENS5_IJlSC_lEEESJ_SK_NS4_8TiledMMAINS4_8MMA_AtomIJNS4_4SM904GMMA25MMA_64x16x16_F32F16F16_SSILNSO_5MajorE0ELSQ_0ELNSO_7ScaleInE1ELSR_1EEEEEENS4_6LayoutINS5_IJSC_SC_SC_EEENS5_IJNSA_ILi0EEESW_SW_EEEEENS5_IJNS4_10UnderscoreESZ_SZ_EEEEENS4_13SM90_TMA_LOADENS4_14ComposedLayoutINS4_7SwizzleILi3ELi4ELi3EEENS4_18smem_ptr_flag_bitsILi16EEENSU_INS5_IJNSA_ILi8EEESG_EEENS5_IJSG_SC_EEEEEEEvNS4_8identityENS4_23SM90_TMA_LOAD_MULTICASTES1C_vS1D_EENS_8epilogue10collective6detail29Sm90TmaWarpSpecializedAdapterINS1H_15DefaultEpilogueISJ_SK_SK_NS1G_6thread17LinearCombinationISJ_Li1EffLNS1L_9ScaleType4KindE0ELNS_15FloatRoundStyleE2ESJ_EENS1_15EpilogueDefaultEEEEEvvEEEEvNT_6ParamsE,@"STO_CUDA_ENTRY STV_DEFAULT"
_ZN7cutlass13device_kernelINS_4gemm6kernel13GemmUniversalIN4cute5tupleIJiiiiEEENS1_10collective13CollectiveMmaINS1_34MainloopSm90TmaGmmaWarpSpecializedILi16ENS5_IJNS4_1CILi2EEENSA_ILi1EEESC_EEENS1_32KernelTmaWarpSpecializedPingpongEEENS5_IJNSA_ILi64EEENSA_ILi48EEESG_EEENS_6half_tENS5_IJlSC_lEEESJ_SK_NS4_8TiledMMAINS4_8MMA_AtomIJNS4_4SM904GMMA25MMA_64x16x16_F32F16F16_SSILNSO_5MajorE0ELSQ_0ELNSO_7ScaleInE1ELSR_1EEEEEENS4_6LayoutINS5_IJSC_SC_SC_EEENS5_IJNSA_ILi0EEESW_SW_EEEEENS5_IJNS4_10UnderscoreESZ_SZ_EEEEENS4_13SM90_TMA_LOADENS4_14ComposedLayoutINS4_7SwizzleILi3ELi4ELi3EEENS4_18smem_ptr_flag_bitsILi16EEENSU_INS5_IJNSA_ILi8EEESG_EEENS5_IJSG_SC_EEEEEEEvNS4_8identityENS4_23SM90_TMA_LOAD_MULTICASTES1C_vS1D_EENS_8epilogue10collective6detail29Sm90TmaWarpSpecializedAdapterINS1H_15DefaultEpilogueISJ_SK_SK_NS1G_6thread17LinearCombinationISJ_Li1EffLNS1L_9ScaleType4KindE0ELNS_15FloatRoundStyleE2ESJ_EENS1_15EpilogueDefaultEEEEEvvEEEEvNT_6ParamsE:
[----:B------:R-:W0:Y:S01]  /*0000*/  LDC R1, c[0x0][0x28] ;  /* 0x00000a00ff017b82 */ /* 0x000e220000000800 */
[----:B------:R-:W1:Y:S01]  /*0010*/  S2R R3, SR_TID.X ;  /* 0x0000000000037919 */ /* 0x000e620000002100 */
[----:B------:R-:W-:Y:S01]  /*0020*/  ELECT P0, URZ, PT ;  /* 0x00000000003f782f */ /* 0x000fe20003800000 */
[----:B------:R-:W-:Y:S01]  /*0030*/  BSSY B0, `(.L_x_0) ;  /* 0x0000014000007945 */ /* 0x000fe20003800000 */
[--C-:B-1----:R-:W-:Y:S02]  /*0040*/  SHF.R.U32.HI R0, RZ, 0x5, R3.reuse ;  /* 0x00000005ff007819 */ /* 0x102fe40000011603 */
[----:B------:R-:W-:-:S03]  /*0050*/  SHF.R.U32.HI R5, RZ, 0x7, R3 ;  /* 0x00000007ff057819 */ /* 0x000fc60000011603 */
[----:B------:R-:W1:Y:S02]  /*0060*/  SHFL.IDX PT, R2, R0, RZ, 0x1f ;  /* 0x00001fff00027589 */ /* 0x000e6400000e0000 */
[----:B-1----:R-:W-:Y:S02]  /*0070*/  R2UR UR6, R2 ;  /* 0x00000000020672ca */ /* 0x002fe400000e0000 */
[----:B------:R1:W2:Y:S11]  /*0080*/  SHFL.IDX PT, R2, R5, RZ, 0x1f ;  /* 0x00001fff05027589 */ /* 0x0002b600000e0000 */
[----:B------:R-:W-:-:S02]  /*0090*/  USHF.R.S32.HI UR4, URZ, 0x1f, UR6 ;  /* 0x0000001f3f047899 */ /* 0x000fc40008011406 */
[----:B------:R-:W-:Y:S02]  /*00a0*/  ISETP.NE.OR P0, PT, RZ, UR6, !P0 ;  /* 0x00000006ff007c0c */ /* 0x000fe4000c705670 */
[----:B------:R-:W-:-:S04]  /*00b0*/  ULEA.HI UR4, UR4, UR6, URZ, 0x2 ;  /* 0x0000000604047291 */ /* 0x000fc8000f8f103f */
[----:B------:R-:W-:-:S04]  /*00c0*/  ULOP3.LUT UR4, UR4, 0xfffffffc, URZ, 0xc0, !UPT ;  /* 0xfffffffc04047892 */ /* 0x000fc8000f8ec03f */
[----:B------:R-:W-:-:S03]  /*00d0*/  UIADD3 UR6, UR6, -UR4, URZ ;  /* 0x8000000406067290 */ /* 0x000fc6000fffe03f */
[----:B012---:R-:W-:Y:S09]  /*00e0*/  @P0 BRA `(.L_x_1) ;  /* 0x0000000000200947 */ /* 0x007ff20003800000 */
[----:B------:R-:W-:Y:S02]  /*00f0*/  ULDC.64 UR4, c[0x0][0x198] ;  /* 0x0000660000047ab9 */ /* 0x000fe40000000a00 */
[----:B------:R-:W-:Y:S02]  /*0100*/  UIADD3 UR8, UP0, UR4, 0xf0, URZ ;  /* 0x000000f004087890 */ /* 0x000fe4000ff1e03f */
[----:B------:R-:W-:Y:S02]  /*0110*/  UIADD3 UR4, UP1, UR4, 0x1f0, URZ ;  /* 0x000001f004047890 */ /* 0x000fe4000ff3e03f */
[----:B------:R-:W-:Y:S02]  /*0120*/  UIADD3.X UR9, URZ, UR5, URZ, UP0, !UPT ;  /* 0x000000053f097290 */ /* 0x000fe400087fe43f */
[----:B------:R-:W-:-:S07]  /*0130*/  UIADD3.X UR5, URZ, UR5, URZ, UP1, !UPT ;  /* 0x000000053f057290 */ /* 0x000fce0008ffe43f */
[----:B------:R0:W-:Y:S02]  /*0140*/  UTMACCTL.PF [UR8] ;  /* 0x00000000080079b9 */ /* 0x0001e40008040000 */
[----:B------:R0:W-:Y:S02]  /*0150*/  UTMACCTL.PF [UR4] ;  /* 0x00000000040079b9 */ /* 0x0001e40008040000 */
[----:B0-----:R-:W-:Y:S01]  /*0160*/  NOP ;  /* 0x0000000000007918 */ /* 0x001fe20000000000 */
.L_x_1:
[----:B------:R-:W-:Y:S05]  /*0170*/  BSYNC B0 ;  /* 0x0000000000007941 */ /* 0x000fea0003800000 */
.L_x_0:
[----:B------:R-:W0:Y:S01]  /*0180*/  SHFL.IDX PT, R6, R0, RZ, 0x1f ;  /* 0x00001fff00067589 */ /* 0x000e2200000e0000 */
[----:B------:R-:W-:Y:S01]  /*0190*/  R2UR UR19, R2 ;  /* 0x00000000021372ca */ /* 0x000fe200000e0000 */
[----:B------:R-:W-:-:S04]  /*01a0*/  UISETP.NE.AND UP0, UPT, UR6, 0x3, UPT ;  /* 0x000000030600788c */ /* 0x000fc8000bf05270 */
[----:B------:R-:W-:-:S08]  /*01b0*/  UISETP.EQ.OR UP0, UPT, UR6, URZ, !UP0 ;  /* 0x0000003f0600728c */ /* 0x000fd0000c702670 */
[----:B------:R-:W-:Y:S02]  /*01c0*/  UIADD3 UR14, UR19, -0x1, URZ ;  /* 0xffffffff130e7890 */ /* 0x000fe4000fffe03f */
[----:B------:R-:W-:Y:S02]  /*01d0*/  UISETP.EQ.AND UP0, UPT, UR19, URZ, UP0 ;  /* 0x0000003f1300728c */ /* 0x000fe40008702270 */
[----:B------:R-:W-:Y:S02]  /*01e0*/  UISETP.GE.U32.AND UP1, UPT, UR14, 0x2, UPT ;  /* 0x000000020e00788c */ /* 0x000fe4000bf26070 */
[----:B------:R-:W-:Y:S01]  /*01f0*/  USEL UR36, URZ, 0x1, !UP0 ;  /* 0x000000013f247887 */ /* 0x000fe2000c000000 */
[----:B0-----:R-:W-:-:S03]  /*0200*/  ISETP.NE.AND P0, PT, R6, RZ, PT ;  /* 0x000000ff0600720c */ /* 0x001fc60003f05270 */
[----:B------:R-:W-:-:S10]  /*0210*/  USEL UR36, UR36, 0x2, UP1 ;  /* 0x0000000224247887 */ /* 0x000fd40008800000 */
[----:B------:R-:W-:Y:S05]  /*0220*/  @P0 BRA `(.L_x_2) ;  /* 0x0000000000c40947 */ /* 0x000fea0003800000 */
[----:B------:R-:W-:Y:S01]  /*0230*/  ELECT P0, URZ, PT ;  /* 0x00000000003f782f */ /* 0x000fe20003800000 */
[----:B------:R-:W-:-:S12]  /*0240*/  BSSY B0, `(.L_x_2) ;  /* 0x000002f000007945 */ /* 0x000fd80003800000 */
[----:B------:R-:W-:Y:S05]  /*0250*/  @!P0 BRA `(.L_x_3) ;  /* 0x0000000000b48947 */ /* 0x000fea0003800000 */
[----:B------:R-:W0:Y:S01]  /*0260*/  S2UR UR7, SR_CgaCtaId ;  /* 0x00000000000779c3 */ /* 0x000e220000008800 */
[----:B------:R-:W-:Y:S01]  /*0270*/  UMOV UR4, 0x400 ;  /* 0x0000040000047882 */ /* 0x000fe20000000000 */
[----:B------:R-:W-:Y:S01]  /*0280*/  UMOV UR5, 0x1 ;  /* 0x0000000100057882 */ /* 0x000fe20000000000 */
[----:B------:R-:W-:Y:S02]  /*0290*/  UMOV UR8, 0x2 ;  /* 0x0000000200087882 */ /* 0x000fe40000000000 */
[----:B------:R-:W-:-:S04]  /*02a0*/  UIADD3 UR8, -UR8, 0x100000, URZ ;  /* 0x0010000008087890 */ /* 0x000fc8000fffe13f */
[----:B------:R-:W-:Y:S02]  /*02b0*/  USHF.L.U32 UR9, UR8, 0xb, URZ ;  /* 0x0000000b08097899 */ /* 0x000fe4000800063f */
[----:B------:R-:W-:Y:S02]  /*02c0*/  USHF.L.U32 UR8, UR8, 0x1, URZ ;  /* 0x0000000108087899 */ /* 0x000fe4000800063f */
[----:B0-----:R-:W-:Y:S02]  /*02d0*/  ULEA UR7, UR7, UR4, 0x18 ;  /* 0x0000000407077291 */ /* 0x001fe4000f8ec03f */
[----:B------:R-:W-:-:S04]  /*02e0*/  UIADD3 UR4, -UR5, 0x100000, URZ ;  /* 0x0010000005047890 */ /* 0x000fc8000fffe13f */
[----:B------:R-:W-:Y:S02]  /*02f0*/  USHF.L.U32 UR5, UR4, 0xb, URZ ;  /* 0x0000000b04057899 */ /* 0x000fe4000800063f */
[----:B------:R-:W-:Y:S01]  /*0300*/  USHF.L.U32 UR4, UR4, 0x1, URZ ;  /* 0x0000000104047899 */ /* 0x000fe2000800063f */
[----:B------:R-:W0:Y:S11]  /*0310*/  FENCE.VIEW.ASYNC.S ;  /* 0x00000000000073c6 */ /* 0x000e360000000000 */
[----:B0-----:R0:W1:Y:S01]  /*0320*/  SYNCS.EXCH.64 URZ, [UR7], UR4 ;  /* 0x00000004073f75b2 */ /* 0x0010620008000100 */
[----:B------:R0:W2:Y:S01]  /*0330*/  SYNCS.EXCH.64 URZ, [UR7+0x80], UR8 ;  /* 0x00008008073f75b2 */ /* 0x0000a20008000100 */
[----:B------:R0:W3:Y:S01]  /*0340*/  SYNCS.EXCH.64 URZ, [UR7+0x8], UR4 ;  /* 0x00000804073f75b2 */ /* 0x0000e20008000100 */
[----:B------:R0:W4:Y:S01]  /*0350*/  SYNCS.EXCH.64 URZ, [UR7+0x88], UR8 ;  /* 0x00008808073f75b2 */ /* 0x0001220008000100 */
[----:B------:R0:W0:Y:S01]  /*0360*/  SYNCS.EXCH.64 URZ, [UR7+0x10], UR4 ;  /* 0x00001004073f75b2 */ /* 0x0000220008000100 */
        /* <DEDUP_REMOVED lines=27> */
[----:B-1234-:R-:W-:Y:S01]  /*0520*/  NOP ;  /* 0x0000000000007918 */ /* 0x01efe20000000000 */
.L_x_3:
[----:B0-----:R-:W-:Y:S05]  /*0530*/  BSYNC B0 ;  /* 0x0000000000007941 */ /* 0x001fea0003800000 */
.L_x_2:
[----:B------:R-:W0:Y:S01]  /*0540*/  S2UR UR15, SR_CTAID.X ;  /* 0x00000000000f79c3 */ /* 0x000e220000002500 */
[----:B------:R-:W-:Y:S01]  /*0550*/  SHF.R.S32.HI R2, RZ, 0x1f, R3 ;  /* 0x0000001fff027819 */ /* 0x000fe20000011403 */
[----:B------:R-:W1:Y:S01]  /*0560*/  SHFL.IDX PT, R7, R0, RZ, 0x1f ;  /* 0x00001fff00077589 */ /* 0x000e6200000e0000 */
[----:B------:R-:W-:Y:S02]  /*0570*/  ELECT P0, URZ, PT ;  /* 0x00000000003f782f */ /* 0x000fe40003800000 */
[----:B------:R-:W-:Y:S01]  /*0580*/  SHF.R.S32.HI R11, RZ, 0x1f, R6 ;  /* 0x0000001fff0b7819 */ /* 0x000fe20000011406 */
[----:B------:R-:W-:Y:S01]  /*0590*/  ULDC UR4, c[0x0][0x150] ;  /* 0x0000540000047ab9 */ /* 0x000fe20000000800 */
[----:B------:R-:W-:Y:S01]  /*05a0*/  LEA.HI R2, R2, R3, RZ, 0x7 ;  /* 0x0000000302027211 */ /* 0x000fe200078f38ff */
[----:B------:R-:W2:Y:S01]  /*05b0*/  SHFL.IDX PT, R8, R0, RZ, 0x1f ;  /* 0x00001fff00087589 */ /* 0x000ea200000e0000 */
[----:B------:R-:W3:Y:S01]  /*05c0*/  S2UR UR8, SR_CTAID.Y ;  /* 0x00000000000879c3 */ /* 0x000ee20000002600 */
[----:B------:R-:W-:-:S02]  /*05d0*/  ELECT P1, URZ, PT ;  /* 0x00000000003f782f */ /* 0x000fc40003820000 */
[----:B------:R-:W-:Y:S01]  /*05e0*/  LOP3.LUT R2, R2, 0xffffff80, RZ, 0xc0, !PT ;  /* 0xffffff8002027812 */ /* 0x000fe200078ec0ff */
[----:B------:R-:W-:Y:S01]  /*05f0*/  ULDC UR7, c[0x0][0x144] ;  /* 0x0000510000077ab9 */ /* 0x000fe20000000800 */
[----:B------:R-:W-:Y:S01]  /*0600*/  LEA.HI R11, R11, R6, RZ, 0x2 ;  /* 0x000000060b0b7211 */ /* 0x000fe200078f10ff */
[----:B------:R-:W-:Y:S01]  /*0610*/  UMOV UR18, 0x80 ;  /* 0x0000008000127882 */ /* 0x000fe20000000000 */
[----:B------:R-:W-:Y:S01]  /*0620*/  NOP ;  /* 0x0000000000007918 */ /* 0x000fe20000000000 */
[----:B------:R-:W-:Y:S01]  /*0630*/  IMAD.IADD R4, R3, 0x1, -R2 ;  /* 0x0000000103047824 */ /* 0x000fe200078e0a02 */
[----:B------:R-:W-:Y:S01]  /*0640*/  LOP3.LUT R11, R11, 0x3ffffffc, RZ, 0xc0, !PT ;  /* 0x3ffffffc0b0b7812 */ /* 0x000fe200078ec0ff */
[----:B------:R-:W-:Y:S01]  /*0650*/  NOP ;  /* 0x0000000000007918 */ /* 0x000fe20000000000 */
[----:B------:R-:W-:Y:S01]  /*0660*/  ULDC UR17, c[0x0][0x148] ;  /* 0x0000520000117ab9 */ /* 0x000fe20000000800 */
[----:B------:R-:W-:Y:S01]  /*0670*/  IMAD.MOV.U32 R23, RZ, RZ, 0x1 ;  /* 0x00000001ff177424 */ /* 0x000fe200078e00ff */
[----:B------:R-:W-:Y:S01]  /*0680*/  SHF.R.S32.HI R9, RZ, 0x1f, R4 ;  /* 0x0000001fff097819 */ /* 0x000fe20000011404 */
[----:B------:R-:W-:Y:S01]  /*0690*/  IMAD.IADD R11, R6, 0x1, -R11 ;  /* 0x00000001060b7824 */ /* 0x000fe200078e0a0b */
[----:B------:R-:W4:Y:S01]  /*06a0*/  SHFL.IDX PT, R5, R5, RZ, 0x1f ;  /* 0x00001fff05057589 */ /* 0x000f2200000e0000 */
[----:B------:R-:W-:-:S02]  /*06b0*/  ISETP.NE.AND P2, PT, RZ, UR19, PT ;  /* 0x00000013ff007c0c */ /* 0x000fc4000bf45270 */
[----:B0-----:R-:W-:Y:S02]  /*06c0*/  I2FP.F32.U32 R10, UR15 ;  /* 0x0000000f000a7c45 */ /* 0x001fe40008201000 */
[----:B------:R-:W-:Y:S02]  /*06d0*/  LEA.HI R2, R9, R4, RZ, 0x3 ;  /* 0x0000000409027211 */ /* 0x000fe400078f18ff */
[----:B-1----:R-:W-:Y:S01]  /*06e0*/  ISETP.NE.OR P0, PT, R7, RZ, !P0 ;  /* 0x000000ff0700720c */ /* 0x002fe20004705670 */
[----:B------:R-:W-:Y:S01]  /*06f0*/  FMUL R10, R10, UR4 ;  /* 0x000000040a0a7c20 */ /* 0x000fe20008400000 */
[--C-:B------:R-:W-:Y:S01]  /*0700*/  SHF.R.S32.HI R7, RZ, 0x3, R2.reuse ;  /* 0x00000003ff077819 */ /* 0x100fe20000011402 */
[----:B------:R-:W-:Y:S01]  /*0710*/  ULDC UR4, c[0x0][0x154] ;  /* 0x0000550000047ab9 */ /* 0x000fe20000000800 */
[----:B------:R-:W-:Y:S02]  /*0720*/  SHF.R.S32.HI R2, RZ, 0x1f, R2 ;  /* 0x0000001fff027819 */ /* 0x000fe40000011402 */
[----:B--2---:R-:W-:Y:S01]  /*0730*/  ISETP.NE.OR P1, PT, R8, RZ, !P1 ;  /* 0x000000ff0800720c */ /* 0x004fe20004f25670 */
[----:B------:R-:W0:Y:S01]  /*0740*/  F2I.U32.TRUNC.NTZ R10, R10 ;  /* 0x0000000a000a7305 */ /* 0x000e22000020f000 */
[----:B------:R-:W-:-:S02]  /*0750*/  LEA.HI R2, R2, R7, RZ, 0x2 ;  /* 0x0000000702027211 */ /* 0x000fc400078f10ff */
[----:B---3--:R-:W-:Y:S02]  /*0760*/  I2FP.F32.U32 R0, UR8 ;  /* 0x0000000800007c45 */ /* 0x008fe40008201000 */
[----:B------:R-:W-:Y:S01]  /*0770*/  LOP3.LUT R2, R2, 0xfffffffc, RZ, 0xc0, !PT ;  /* 0xfffffffc02027812 */ /* 0x000fe200078ec0ff */
[----:B------:R-:W-:Y:S02]  /*0780*/  VOTEU.ALL UP0, P0 ;  /* 0x00000000003f7886 */ /* 0x000fe40000000000 */
[----:B------:R-:W-:Y:S02]  /*0790*/  FMUL R6, R0, UR4 ;  /* 0x0000000400067c20 */ /* 0x000fe40008400000 */
[----:B------:R-:W-:Y:S01]  /*07a0*/  IMAD.IADD R2, R7, 0x1, -R2 ;  /* 0x0000000107027824 */ /* 0x000fe200078e0a02 */
[----:B------:R-:W1:Y:S01]  /*07b0*/  @!UP0 S2UR UR11, SR_CgaCtaId ;  /* 0x00000000000b89c3 */ /* 0x000e620000008800 */
[----:B------:R-:W-:Y:S01]  /*07c0*/  VOTEU.ALL UP1, P1 ;  /* 0x00000000003f7886 */ /* 0x000fe20000820000 */
[----:B------:R-:W-:Y:S01]  /*07d0*/  @!UP0 UMOV UR10, 0x400 ;  /* 0x00000400000a8882 */ /* 0x000fe20000000000 */
[----:B------:R-:W-:Y:S01]  /*07e0*/  IMAD R2, R11, 0x4, R2 ;  /* 0x000000040b027824 */ /* 0x000fe200078e0202 */
[----:B0-----:R-:W-:Y:S01]  /*07f0*/  R2UR UR4, R10 ;  /* 0x000000000a0472ca */ /* 0x001fe200000e0000 */
[----:B------:R-:W0:Y:S01]  /*0800*/  F2I.U32.TRUNC.NTZ R6, R6 ;  /* 0x0000000600067305 */ /* 0x000e22000020f000 */
[----:B------:R-:W-:Y:S01]  /*0810*/  @!UP1 UMOV UR13, 0x400 ;  /* 0x00000400000d9882 */ /* 0x000fe20000000000 */
[C---:B------:R-:W-:Y:S01]  /*0820*/  IMAD.SHL.U32 R7, R2.reuse, 0x4, RZ ;  /* 0x0000000402077824 */ /* 0x040fe200078e00ff */
[----:B------:R-:W-:Y:S01]  /*0830*/  LEA.HI R0, R2, R2, RZ, 0x1 ;  /* 0x0000000202007211 */ /* 0x000fe200078f08ff */
[----:B------:R-:W2:Y:S01]  /*0840*/  @!UP1 S2UR UR16, SR_CgaCtaId ;  /* 0x00000000001099c3 */ /* 0x000ea20000008800 */
[----:B------:R-:W-:Y:S01]  /*0850*/  VOTEU.ALL UP2, P1 ;  /* 0x00000000003f7886 */ /* 0x000fe20000840000 */
[----:B------:R-:W-:Y:S01]  /*0860*/  VOTEU.ALL UP3, P1 ;  /* 0x00000000003f7886 */ /* 0x000fe20000860000 */
[----:B------:R-:W-:Y:S01]  /*0870*/  LOP3.LUT R11, R0, 0xfffffffe, RZ, 0xc0, !PT ;  /* 0xfffffffe000b7812 */ /* 0x000fe200078ec0ff */
[----:B------:R-:W-:Y:S01]  /*0880*/  VOTEU.ALL UP4, P1 ;  /* 0x00000000003f7886 */ /* 0x000fe20000880000 */
[----:B------:R-:W-:Y:S01]  /*0890*/  LOP3.LUT R22, R2, 0xc, R7, 0x78, !PT ;  /* 0x0000000c02167812 */ /* 0x000fe200078e7807 */
[----:B------:R-:W-:-:S02]  /*08a0*/  VOTEU.ALL UP5, P1 ;  /* 0x00000000003f7886 */ /* 0x000fc400008a0000 */
[----:B------:R-:W-:Y:S01]  /*08b0*/  IMAD.IADD R11, R2, 0x1, -R11 ;  /* 0x00000001020b7824 */ /* 0x000fe200078e0a0b */
[----:B------:R-:W-:Y:S01]  /*08c0*/  UIADD3 UR4, -UR4, URZ, URZ ;  /* 0x0000003f04047290 */ /* 0x000fe2000fffe13f */
[----:B------:R-:W3:Y:S01]  /*08d0*/  LDC R2, c[0x0][0x140] ;  /* 0x00005000ff027b82 */ /* 0x000ee20000000800 */
[----:B0-----:R-:W-:Y:S02]  /*08e0*/  R2UR UR9, R6 ;  /* 0x00000000060972ca */ /* 0x001fe400000e0000 */
[----:B------:R-:W-:Y:S02]  /*08f0*/  UIMAD UR7, UR7, UR4, UR15 ;  /* 0x00000004070772a4 */ /* 0x000fe4000f8e020f */
[----:B-1----:R-:W-:Y:S01]  /*0900*/  @!UP0 ULEA UR12, UR11, UR10, 0x18 ;  /* 0x0000000a0b0c8291 */ /* 0x002fe2000f8ec03f */
[----:B------:R-:W-:Y:S01]  /*0910*/  UMOV UR4, 0x20 ;  /* 0x0000002000047882 */ /* 0x000fe20000000000 */
[----:B------:R-:W-:-:S04]  /*0920*/  @!UP1 UIADD3 UR10, -UR18, 0x100000, URZ ;  /* 0x00100000120a9890 */ /* 0x000fc8000fffe13f */
[----:B------:R-:W-:Y:S02]  /*0930*/  @!UP1 USHF.L.U32 UR11, UR10, 0xb, URZ ;  /* 0x0000000b0a0b9899 */ /* 0x000fe4000800063f */
[----:B------:R-:W-:Y:S01]  /*0940*/  @!UP1 USHF.L.U32 UR10, UR10, 0x1, URZ ;  /* 0x000000010a0a9899 */ /* 0x000fe2000800063f */
[----:B------:R-:W-:Y:S01]  /*0950*/  ISETP.NE.AND P3, PT, R11, UR7, PT ;  /* 0x000000070b007c0c */ /* 0x000fe2000bf65270 */
[----:B------:R-:W-:-:S04]  /*0960*/  @!UP0 UIADD3 UR4, -UR4, 0x100000, URZ ;  /* 0x0010000004048890 */ /* 0x000fc8000fffe13f */
[----:B------:R-:W-:Y:S02]  /*0970*/  @!UP0 USHF.L.U32 UR5, UR4, 0xb, URZ ;  /* 0x0000000b04058899 */ /* 0x000fe4000800063f */
[----:B------:R-:W-:Y:S01]  /*0980*/  @!UP0 USHF.L.U32 UR4, UR4, 0x1, URZ ;  /* 0x0000000104048899 */ /* 0x000fe2000800063f */
[----:B------:R-:W-:Y:S01]  /*0990*/  VOTEU.ALL UP0, P0 ;  /* 0x00000000003f7886 */ /* 0x000fe20000000000 */
[----:B--2---:R-:W-:Y:S01]  /*09a0*/  @!UP1 ULEA UR13, UR16, UR13, 0x18 ;  /* 0x0000000d100d9291 */ /* 0x004fe2000f8ec03f */
[----:B------:R-:W-:Y:S01]  /*09b0*/  VOTEU.ALL UP1, P0 ;  /* 0x00000000003f7886 */ /* 0x000fe20000020000 */
[----:B------:R-:W-:Y:S01]  /*09c0*/  UIADD3 UR9, -UR9, URZ, URZ ;  /* 0x0000003f09097290 */ /* 0x000fe2000fffe13f */
[----:B------:R-:W-:Y:S01]  /*09d0*/  LOP3.LUT P0, RZ, R4, 0x7, RZ, 0xc0, !PT ;  /* 0x0000000704ff7812 */ /* 0x000fe2000780c0ff */
[----:B------:R-:W0:Y:S06]  /*09e0*/  FENCE.VIEW.ASYNC.S ;  /* 0x00000000000073c6 */ /* 0x000e2c0000000000 */
[----:B0-----:R-:W0:Y:S01]  /*09f0*/  @!UP0 SYNCS.EXCH.64 URZ, [UR12+0x130], UR4 ;  /* 0x000130040c3f85b2 */ /* 0x001e220008000100 */
[----:B------:R-:W-:-:S02]  /*0a00*/  @P3 LEA.HI R0, R22, R22, RZ, 0x1 ;  /* 0x0000001616003211 */ /* 0x000fc400078f08ff */
[----:B---3--:R-:W-:Y:S02]  /*0a10*/  ISETP.EQ.U32.AND P1, PT, R2, 0x1, PT ;  /* 0x000000010200780c */ /* 0x008fe40003f22070 */
[----:B------:R-:W-:Y:S02]  /*0a20*/  @P3 SHF.R.S32.HI R0, RZ, 0x1, R0 ;  /* 0x00000001ff003819 */ /* 0x000fe40000011400 */
[----:B------:R-:W-:Y:S01]  /*0a30*/  ISETP.LT.U32.AND P0, PT, R22, 0x2, !P0 ;  /* 0x000000021600780c */ /* 0x000fe20004701070 */
[----:B------:R1:W2:Y:S01]  /*0a40*/  @!UP1 SYNCS.EXCH.64 URZ, [UR12+0x138], UR4 ;  /* 0x000138040c3f95b2 */ /* 0x0002a20008000100 */
[----:B------:R-:W-:Y:S01]  /*0a50*/  NOP ;  /* 0x0000000000007918 */ /* 0x000fe20000000000 */
[----:B-1----:R-:W-:Y:S01]  /*0a60*/  UIMAD UR4, UR17, UR9, UR8 ;  /* 0x00000009110472a4 */ /* 0x002fe2000f8e0208 */
[----:B------:R1:W3:Y:S05]  /*0a70*/  @!UP2 SYNCS.EXCH.64 URZ, [UR13+0x110], UR10 ;  /* 0x0001100a0d3fa5b2 */ /* 0x0002ea0008000100 */
[----:B------:R-:W-:-:S02]  /*0a80*/  @P3 ISETP.NE.AND P4, PT, R0, UR4, PT ;  /* 0x0000000400003c0c */ /* 0x000fc4000bf85270 */
[----:B------:R-:W-:Y:S02]  /*0a90*/  SEL R0, RZ, 0x1, !P0 ;  /* 0x00000001ff007807 */ /* 0x000fe40004000000 */
[----:B------:R-:W-:-:S04]  /*0aa0*/  @P3 SEL R23, RZ, 0x1, P4 ;  /* 0x00000001ff173807 */ /* 0x000fc80002000000 */
[----:B------:R-:W-:Y:S01]  /*0ab0*/  LOP3.LUT R23, R23, R0, RZ, 0xc0, !PT ;  /* 0x0000000017177212 */ /* 0x000fe200078ec0ff */
[----:B------:R1:W0:Y:S01]  /*0ac0*/  @!UP3 SYNCS.EXCH.64 URZ, [UR13+0x118], UR10 ;  /* 0x0001180a0d3fb5b2 */ /* 0x0002220008000100 */
[----:B------:R1:W0:Y:S01]  /*0ad0*/  @!UP4 SYNCS.EXCH.64 URZ, [UR13+0x120], UR10 ;  /* 0x0001200a0d3fc5b2 */ /* 0x0002220008000100 */
[----:B------:R1:W0:Y:S01]  /*0ae0*/  @!UP5 SYNCS.EXCH.64 URZ, [UR13+0x128], UR10 ;  /* 0x0001280a0d3fd5b2 */ /* 0x0002220008000100 */
[----:B------:R-:W-:Y:S01]  /*0af0*/  NOP ;  /* 0x0000000000007918 */ /* 0x000fe20000000000 */
[----:B-1--4-:R-:W-:Y:S05]  /*0b00*/  @!P1 BRA `(.L_x_4) ;  /* 0x0000000000089947 */ /* 0x012fea0003800000 */
[----:B0-23--:R-:W-:Y:S01]  /*0b10*/  UCGABAR_ARV ;  /* 0x00000000000079c7 */ /* 0x00dfe20008000000 */
[----:B------:R-:W-:Y:S05]  /*0b20*/  BRA `(.L_x_5) ;  /* 0x0000000000047947 */ /* 0x000fea0003800000 */
.L_x_4:
[----:B0-23--:R-:W-:Y:S01]  /*0b30*/  NOP ;  /* 0x0000000000007918 */ /* 0x00dfe20000000000 */
.L_x_5:
[----:B------:R-:W-:Y:S01]  /*0b40*/  ULDC.64 UR4, c[0x0][0x598] ;  /* 0x0001660000047ab9 */ /* 0x000fe20000000a00 */
[----:B------:R-:W-:Y:S01]  /*0b50*/  ULDC.64 UR52, c[0x0][0x208] ;  /* 0x0000820000347ab9 */ /* 0x000fe20000000a00 */
[----:B------:R-:W-:-:S04]  /*0b60*/  ISETP.NE.U32.AND P0, PT, RZ, UR4, PT ;  /* 0x00000004ff007c0c */ /* 0x000fc8000bf05070 */
[----:B------:R-:W-:-:S13]  /*0b70*/  ISETP.NE.AND.EX P0, PT, RZ, UR5, PT, P0 ;  /* 0x00000005ff007c0c */ /* 0x000fda000bf05300 */
[----:B------:R-:W-:Y:S05]  /*0b80*/  @!P0 BRA `(.L_x_6) ;  /* 0x00000000001c8947 */ /* 0x000fea0003800000 */
[----:B------:R-:W0:Y:S02]  /*0b90*/  LDC.64 R6, c[0x0][0x598] ;  /* 0x00016600ff067b82 */ /* 0x000e240000000a00 */
[----:B0-----:R-:W2:Y:S02]  /*0ba0*/  LDG.E.64 R6, desc[UR52][R6.64] ;  /* 0x0000003406067981 */ /* 0x001ea4000c1e1b00 */
[----:B--2---:R-:W-:-:S04]  /*0bb0*/  ISETP.NE.U32.AND P0, PT, R6, RZ, PT ;  /* 0x000000ff0600720c */ /* 0x004fc80003f05070 */
[----:B------:R-:W-:-:S13]  /*0bc0*/  ISETP.NE.AND.EX P0, PT, R7, RZ, PT, P0 ;  /* 0x000000ff0700720c */ /* 0x000fda0003f05300 */
[----:B------:R-:W-:Y:S05]  /*0bd0*/  @!P0 BRA `(.L_x_6) ;  /* 0x0000000000088947 */ /* 0x000fea0003800000 */
[----:B------:R0:W5:Y:S01]  /*0be0*/  LD.E R48, desc[UR52][R6.64] ;  /* 0x0000003406307980 */ /* 0x000162000c101900 */
[----:B------:R-:W-:Y:S05]  /*0bf0*/  BRA `(.L_x_7) ;  /* 0x0000000000247947 */ /* 0x000fea0003800000 */
.L_x_6:
[----:B------:R-:W-:Y:S02]  /*0c00*/  ULDC.64 UR4, c[0x0][0x588] ;  /* 0x0001620000047ab9 */ /* 0x000fe40000000a00 */
[----:B------:R-:W-:-:S04]  /*0c10*/  ISETP.NE.U32.AND P0, PT, RZ, UR4, PT ;  /* 0x00000004ff007c0c */ /* 0x000fc8000bf05070 */
[----:B------:R-:W-:-:S13]  /*0c20*/  ISETP.NE.AND.EX P0, PT, RZ, UR5, PT, P0 ;  /* 0x00000005ff007c0c */ /* 0x000fda000bf05300 */
[----:B------:R-:W-:Y:S05]  /*0c30*/  @!P0 BRA `(.L_x_8) ;  /* 0x00000000000c8947 */ /* 0x000fea0003800000 */
[----:B------:R-:W0:Y:S02]  /*0c40*/  LDC.64 R48, c[0x0][0x588] ;  /* 0x00016200ff307b82 */ /* 0x000e240000000a00 */
[----:B0-----:R1:W5:Y:S01]  /*0c50*/  LDG.E R48, desc[UR52][R48.64] ;  /* 0x0000003430307981 */ /* 0x001362000c1e1900 */
[----:B------:R-:W-:Y:S05]  /*0c60*/  BRA `(.L_x_7) ;  /* 0x0000000000087947 */ /* 0x000fea0003800000 */
.L_x_8:
[----:B------:R-:W-:Y:S02]  /*0c70*/  ULDC UR4, c[0x0][0x580] ;  /* 0x0001600000047ab9 */ /* 0x000fe40000000800 */
[----:B------:R-:W-:-:S07]  /*0c80*/  IMAD.U32 R48, RZ, RZ, UR4 ;  /* 0x00000004ff307e24 */ /* 0x000fce000f8e00ff */
.L_x_7:
[----:B------:R-:W-:Y:S02]  /*0c90*/  ULDC.64 UR4, c[0x0][0x5a0] ;  /* 0x0001680000047ab9 */ /* 0x000fe40000000a00 */
[----:B------:R-:W-:-:S04]  /*0ca0*/  ISETP.NE.U32.AND P0, PT, RZ, UR4, PT ;  /* 0x00000004ff007c0c */ /* 0x000fc8000bf05070 */
[----:B------:R-:W-:-:S13]  /*0cb0*/  ISETP.NE.AND.EX P0, PT, RZ, UR5, PT, P0 ;  /* 0x00000005ff007c0c */ /* 0x000fda000bf05300 */
[----:B------:R-:W-:Y:S05]  /*0cc0*/  @!P0 BRA `(.L_x_9) ;  /* 0x00000000001c8947 */ /* 0x000fea0003800000 */
[----:B0-----:R-:W0:Y:S02]  /*0cd0*/  LDC.64 R6, c[0x0][0x5a0] ;  /* 0x00016800ff067b82 */ /* 0x001e240000000a00 */
[----:B0-----:R-:W2:Y:S02]  /*0ce0*/  LDG.E.64 R6, desc[UR52][R6.64] ;  /* 0x0000003406067981 */ /* 0x001ea4000c1e1b00 */
[----:B--2---:R-:W-:-:S04]  /*0cf0*/  ISETP.NE.U32.AND P0, PT, R6, RZ, PT ;  /* 0x000000ff0600720c */ /* 0x004fc80003f05070 */
[----:B------:R-:W-:-:S13]  /*0d00*/  ISETP.NE.AND.EX P0, PT, R7, RZ, PT, P0 ;  /* 0x000000ff0700720c */ /* 0x000fda0003f05300 */
[----:B------:R-:W-:Y:S05]  /*0d10*/  @!P0 BRA `(.L_x_9) ;  /* 0x0000000000088947 */ /* 0x000fea0003800000 */
[----:B-1----:R0:W5:Y:S01]  /*0d20*/  LD.E R49, desc[UR52][R6.64] ;  /* 0x0000003406317980 */ /* 0x002162000c101900 */
[----:B------:R-:W-:Y:S05]  /*0d30*/  BRA `(.L_x_10) ;  /* 0x0000000000247947 */ /* 0x000fea0003800000 */
.L_x_9:
[----:B------:R-:W-:Y:S02]  /*0d40*/  ULDC.64 UR4, c[0x0][0x590] ;  /* 0x0001640000047ab9 */ /* 0x000fe40000000a00 */
[----:B------:R-:W-:-:S04]  /*0d50*/  ISETP.NE.U32.AND P0, PT, RZ, UR4, PT ;  /* 0x00000004ff007c0c */ /* 0x000fc8000bf05070 */
[----:B------:R-:W-:-:S13]  /*0d60*/  ISETP.NE.AND.EX P0, PT, RZ, UR5, PT, P0 ;  /* 0x00000005ff007c0c */ /* 0x000fda000bf05300 */
[----:B------:R-:W-:Y:S05]  /*0d70*/  @!P0 BRA `(.L_x_11) ;  /* 0x00000000000c8947 */ /* 0x000fea0003800000 */
[----:B0-----:R-:W1:Y:S02]  /*0d80*/  LDC.64 R6, c[0x0][0x590] ;  /* 0x00016400ff067b82 */ /* 0x001e640000000a00 */
[----:B-1----:R1:W5:Y:S01]  /*0d90*/  LDG.E R49, desc[UR52][R6.64] ;  /* 0x0000003406317981 */ /* 0x002362000c1e1900 */
[----:B------:R-:W-:Y:S05]  /*0da0*/  BRA `(.L_x_10) ;  /* 0x0000000000087947 */ /* 0x000fea0003800000 */
.L_x_11:
[----:B------:R-:W-:Y:S02]  /*0db0*/  ULDC UR4, c[0x0][0x584] ;  /* 0x0001610000047ab9 */ /* 0x000fe40000000800 */
[----:B-1----:R-:W-:-:S07]  /*0dc0*/  IMAD.U32 R49, RZ, RZ, UR4 ;  /* 0x00000004ff317e24 */ /* 0x002fce000f8e00ff */
.L_x_10:
[----:B------:R-:W-:Y:S01]  /*0dd0*/  ULDC UR4, c[0x0][0x65c] ;  /* 0x0001970000047ab9 */ /* 0x000fe20000000800 */
[----:B01----:R-:W0:Y:S01]  /*0de0*/  LDC.64 R6, c[0x0][0x650] ;  /* 0x00019400ff067b82 */ /* 0x003e220000000a00 */
[----:B------:R-:W-:Y:S01]  /*0df0*/  UISETP.NE.AND UP2, UPT, UR4, 0x1, UPT ;  /* 0x000000010400788c */ /* 0x000fe2000bf45270 */
[----:B------:R-:W-:Y:S01]  /*0e00*/  IMAD.MOV.U32 R18, RZ, RZ, -0x1 ;  /* 0xffffffffff127424 */ /* 0x000fe200078e00ff */
[----:B------:R-:W-:Y:S01]  /*0e10*/  UISETP.NE.AND UP0, UPT, UR19, 0x2, UPT ;  /* 0x000000021300788c */ /* 0x000fe2000bf05270 */
[----:B------:R-:W-:Y:S01]  /*0e20*/  IMAD.MOV.U32 R2, RZ, RZ, -0x1 ;  /* 0xffffffffff027424 */ /* 0x000fe200078e00ff */
[----:B------:R-:W-:Y:S01]  /*0e30*/  UP2UR UR38, UPR, URZ, 0x4 ;  /* 0x000000043f267883 */ /* 0x000fe20008000000 */
[----:B------:R-:W-:-:S06]  /*0e40*/  IMAD.MOV.U32 R19, RZ, RZ, -0x1 ;  /* 0xffffffffff137424 */ /* 0x000fcc00078e00ff */
[----:B------:R-:W-:Y:S01]  /*0e50*/  @UP2 ULDC UR12, c[0x0][0x10] ;  /* 0x00000400000c2ab9 */ /* 0x000fe20000000800 */
[----:B------:R-:W-:Y:S01]  /*0e60*/  @UP2 UMOV UR4, UR8 ;  /* 0x0000000800042c82 */ /* 0x000fe20008000000 */
[----:B------:R-:W-:Y:S01]  /*0e70*/  @UP2 UMOV UR5, URZ ;  /* 0x0000003f00052c82 */ /* 0x000fe20008000000 */
[----:B------:R-:W-:Y:S01]  /*0e80*/  @!UP2 ULDC UR16, c[0x0][0xc] ;  /* 0x000003000010aab9 */ /* 0x000fe20000000800 */
[----:B------:R-:W-:Y:S01]  /*0e90*/  @UP2 UIMAD.WIDE.U32 UR12, UR15, UR12, UR4 ;  /* 0x0000000c0f0c22a5 */ /* 0x000fe2000f8e0004 */
[----:B------:R-:W-:Y:S02]  /*0ea0*/  ULDC UR10, c[0x0][0xc] ;  /* 0x00000300000a7ab9 */ /* 0x000fe40000000800 */
[----:B------:R-:W-:Y:S01]  /*0eb0*/  @UP2 UMOV UR4, URZ ;  /* 0x0000003f00042c82 */ /* 0x000fe20008000000 */
[----:B------:R-:W-:Y:S01]  /*0ec0*/  UMOV UR5, URZ ;  /* 0x0000003f00057c82 */ /* 0x000fe20008000000 */
[----:B------:R-:W-:Y:S01]  /*0ed0*/  @UP2 UIADD3 UR18, UR13, UR4, URZ ;  /* 0x000000040d122290 */ /* 0x000fe2000fffe03f */
[----:B------:R-:W-:-:S02]  /*0ee0*/  ULDC UR11, c[0x0][0x10] ;  /* 0x00000400000b7ab9 */ /* 0x000fc40000000800 */
[----:B------:R-:W-:Y:S01]  /*0ef0*/  UMOV UR4, UR15 ;  /* 0x0000000f00047c82 */ /* 0x000fe20008000000 */
[----:B------:R-:W-:Y:S02]  /*0f00*/  UIMAD.WIDE.U32 UR10, UR10, UR11, URZ ;  /* 0x0000000b0a0a72a5 */ /* 0x000fe4000f8e003f */
[----:B------:R-:W-:Y:S01]  /*0f10*/  @!UP2 UIMAD.WIDE.U32 UR4, UR8, UR16, UR4 ;  /* 0x000000100804a2a5 */ /* 0x000fe2000f8e0004 */
[----:B------:R-:W-:Y:S02]  /*0f20*/  ULDC UR13, c[0x0][0x14] ;  /* 0x00000500000d7ab9 */ /* 0x000fe40000000800 */
[----:B------:R-:W-:Y:S02]  /*0f30*/  UIMAD.WIDE.U32 UR50, UR10, UR13, URZ ;  /* 0x0000000d0a3272a5 */ /* 0x000fe4000f8e003f */
[----:B------:R-:W-:Y:S02]  /*0f40*/  UIMAD UR37, UR11, UR13, URZ ;  /* 0x0000000d0b2572a4 */ /* 0x000fe4000f8e023f */
[----:B------:R-:W-:Y:S01]  /*0f50*/  @!UP2 UMOV UR12, UR4 ;  /* 0x00000004000cac82 */ /* 0x000fe20008000000 */
[----:B------:R-:W-:Y:S01]  /*0f60*/  @!UP2 UMOV UR18, UR5 ;  /* 0x000000050012ac82 */ /* 0x000fe20008000000 */
[----:B------:R-:W-:-:S02]  /*0f70*/  UIADD3 UR37, UR51, UR37, URZ ;  /* 0x0000002533257290 */ /* 0x000fc4000fffe03f */
[----:B------:R-:W-:-:S04]  /*0f80*/  UIADD3 UR4, UP1, UR12, UR50, URZ ;  /* 0x000000320c047290 */ /* 0x000fc8000ff3e03f */
[----:B------:R-:W-:Y:S02]  /*0f90*/  UIADD3.X UR5, UR18, UR37, URZ, UP1, !UPT ;  /* 0x0000002512057290 */ /* 0x000fe40008ffe43f */
[----:B------:R-:W-:Y:S02]  /*0fa0*/  USEL UR4, UR4, UR12, !UP0 ;  /* 0x0000000c04047287 */ /* 0x000fe4000c000000 */
[----:B------:R-:W-:-:S04]  /*0fb0*/  USEL UR5, UR5, UR18, !UP0 ;  /* 0x0000001205057287 */ /* 0x000fc8000c000000 */
[----:B0-----:R-:W-:Y:S01]  /*0fc0*/  ISETP.LE.U32.AND P0, PT, R6, UR4, PT ;  /* 0x0000000406007c0c */ /* 0x001fe2000bf03070 */
[----:B------:R-:W-:Y:S02]  /*0fd0*/  IMAD.U32 R16, RZ, RZ, UR4 ;  /* 0x00000004ff107e24 */ /* 0x000fe4000f8e00ff */
[----:B------:R-:W-:Y:S02]  /*0fe0*/  IMAD.U32 R0, RZ, RZ, UR5 ;  /* 0x00000005ff007e24 */ /* 0x000fe4000f8e00ff */
[----:B------:R-:W-:-:S03]  /*0ff0*/  IMAD.U32 R17, RZ, RZ, UR5 ;  /* 0x00000005ff117e24 */ /* 0x000fc6000f8e00ff */
[----:B------:R-:W-:Y:S02]  /*1000*/  ISETP.GE.U32.AND.EX P0, PT, R0, R7, PT, P0 ;  /* 0x000000070000720c */ /* 0x000fe40003f06100 */
[----:B------:R-:W-:-:S11]  /*1010*/  PRMT R0, RZ, 0x7610, R0 ;  /* 0x00007610ff007816 */ /* 0x000fd60000000000 */
[----:B------:R-:W-:Y:S05]  /*1020*/  @P0 BRA `(.L_x_12) ;  /* 0x0000000400500947 */ /* 0x000fea0003800000 */
[----:B------:R-:W-:Y:S01]  /*1030*/  ULDC.64 UR18, c[0x0][0x628] ;  /* 0x00018a0000127ab9 */ /* 0x000fe20000000a00 */
[C---:B------:R-:W-:Y:S01]  /*1040*/  R2UR UR20, R16.reuse ;  /* 0x00000000101472ca */ /* 0x040fe200000e0000 */
[----:B------:R-:W-:Y:S01]  /*1050*/  ULDC UR16, c[0x0][0x630] ;  /* 0x00018c0000107ab9 */ /* 0x000fe20000000800 */
[----:B------:R-:W-:Y:S02]  /*1060*/  ISETP.NE.U32.AND P0, PT, RZ, UR18, PT ;  /* 0x00000012ff007c0c */ /* 0x000fe4000bf05070 */
[----:B------:R-:W-:Y:S02]  /*1070*/  R2UR UR4, R16 ;  /* 0x00000000100472ca */ /* 0x000fe400000e0000 */
[----:B------:R-:W-:Y:S02]  /*1080*/  ISETP.NE.AND.EX P0, PT, RZ, UR19, PT, P0 ;  /* 0x00000013ff007c0c */ /* 0x000fe4000bf05300 */
[----:B------:R-:W-:-:S11]  /*1090*/  R2UR UR5, R17 ;  /* 0x00000000110572ca */ /* 0x000fd600000e0000 */
[----:B------:R-:W-:Y:S05]  /*10a0*/  @!P0 BRA `(.L_x_13) ;  /* 0x0000000000308947 */ /* 0x000fea0003800000 */
[----:B------:R-:W-:Y:S01]  /*10b0*/  R2UR UR4, R16 ;  /* 0x00000000100472ca */ /* 0x000fe200000e0000 */
[----:B------:R-:W-:Y:S01]  /*10c0*/  ULDC UR12, c[0x0][0x634] ;  /* 0x00018d00000c7ab9 */ /* 0x000fe20000000800 */
[----:B------:R-:W-:-:S11]  /*10d0*/  R2UR UR15, R17 ;  /* 0x00000000110f72ca */ /* 0x000fd600000e0000 */
[----:B------:R-:W-:-:S04]  /*10e0*/  UIADD3 UR12, UP1, UR4, UR12, URZ ;  /* 0x0000000c040c7290 */ /* 0x000fc8000ff3e03f */
[----:B------:R-:W-:-:S04]  /*10f0*/  UIADD3.X UR15, URZ, UR15, URZ, UP1, !UPT ;  /* 0x0000000f3f0f7290 */ /* 0x000fc80008ffe43f */
[----:B------:R-:W-:-:S04]  /*1100*/  UIMAD.WIDE.U32 UR4, UR15, UR18, URZ ;  /* 0x000000120f0472a5 */ /* 0x000fc8000f8e003f */
[----:B------:R-:W-:Y:S02]  /*1110*/  UIMAD.WIDE.U32 UR10, UP1, UR12, UR19, UR4 ;  /* 0x000000130c0a72a5 */ /* 0x000fe4000f820004 */
[----:B------:R-:W-:Y:S02]  /*1120*/  UIMAD.WIDE.U32 UR4, UR12, UR18, URZ ;  /* 0x000000120c0472a5 */ /* 0x000fe4000f8e003f */
[----:B------:R-:W-:Y:S02]  /*1130*/  UIADD3.X UR13, URZ, URZ, URZ, UP1, !UPT ;  /* 0x0000003f3f0d7290 */ /* 0x000fe40008ffe43f */
[----:B------:R-:W-:Y:S01]  /*1140*/  UIADD3 URZ, UP1, UR5, UR10, URZ ;  /* 0x0000000a053f7290 */ /* 0x000fe2000ff3e03f */
[----:B------:R-:W-:-:S03]  /*1150*/  UMOV UR12, UR11 ;  /* 0x0000000b000c7c82 */ /* 0x000fc60008000000 */
[----:B------:R-:W-:-:S12]  /*1160*/  UIMAD.WIDE.U32.X UR4, UR15, UR19, UR12, UP1 ;  /* 0x000000130f0472a5 */ /* 0x000fd800088e040c */
.L_x_13:
[----:B------:R-:W-:Y:S01]  /*1170*/  USHF.R.U64 UR4, UR4, UR16, UR5 ;  /* 0x0000001004047299 */ /* 0x000fe20008001205 */
[----:B------:R-:W-:Y:S01]  /*1180*/  R2UR UR11, R17 ;  /* 0x00000000110b72ca */ /* 0x000fe200000e0000 */
[----:B------:R-:W-:Y:S02]  /*1190*/  USHF.R.U32.HI UR5, URZ, UR16, UR5 ;  /* 0x000000103f057299 */ /* 0x000fe40008011605 */
[----:B------:R-:W-:Y:S01]  /*11a0*/  UIADD3 UR12, UP1, URZ, -UR4, URZ ;  /* 0x800000043f0c7290 */ /* 0x000fe2000ff3e03f */
[----:B------:R-:W-:Y:S01]  /*11b0*/  ULDC.64 UR18, c[0x0][0x620] ;  /* 0x0001880000127ab9 */ /* 0x000fe20000000a00 */
[----:B------:R-:W-:Y:S02]  /*11c0*/  UISETP.NE.AND UP2, UPT, UR38, URZ, UPT ;  /* 0x0000003f2600728c */ /* 0x000fe4000bf45270 */
[----:B------:R-:W-:Y:S01]  /*11d0*/  UIADD3.X UR5, URZ, ~UR5, URZ, UP1, !UPT ;  /* 0x800000053f057290 */ /* 0x000fe20008ffe43f */
[----:B------:R-:W-:Y:S01]  /*11e0*/  UMOV UR10, UR20 ;  /* 0x00000014000a7c82 */ /* 0x000fe20008000000 */
[----:B------:R-:W-:-:S02]  /*11f0*/  ULDC UR13, c[0x0][0x618] ;  /* 0x00018600000d7ab9 */ /* 0x000fc40000000800 */
[----:B------:R-:W-:Y:S02]  /*1200*/  UIMAD UR5, UR5, UR18, URZ ;  /* 0x00000012050572a4 */ /* 0x000fe4000f8e023f */
[----:B------:R-:W-:Y:S02]  /*1210*/  UIMAD.WIDE.U32 UR10, UR12, UR18, UR10 ;  /* 0x000000120c0a72a5 */ /* 0x000fe4000f8e000a */
[----:B------:R-:W-:Y:S02]  /*1220*/  UIMAD UR12, UR12, UR19, UR5 ;  /* 0x000000130c0c72a4 */ /* 0x000fe4000f8e0205 */
[----:B------:R-:W-:Y:S02]  /*1230*/  @UP2 UIMAD UR7, UR17, UR9, UR8 ;  /* 0x00000009110722a4 */ /* 0x000fe4000f8e0208 */
[----:B------:R-:W-:Y:S01]  /*1240*/  UIADD3 UR11, UR11, UR12, URZ ;  /* 0x0000000c0b0b7290 */ /* 0x000fe2000fffe03f */
[----:B------:R-:W-:Y:S01]  /*1250*/  ULDC.64 UR8, c[0x0][0x640] ;  /* 0x0001900000087ab9 */ /* 0x000fe20000000a00 */
[----:B------:R-:W-:-:S02]  /*1260*/  ULDC UR15, c[0x0][0x608] ;  /* 0x00018200000f7ab9 */ /* 0x000fc40000000800 */
[----:B------:R-:W-:Y:S01]  /*1270*/  USHF.R.U64 UR20, UR10, UR13, UR11 ;  /* 0x0000000d0a147299 */ /* 0x000fe2000800120b */
[----:B------:R-:W-:Y:S01]  /*1280*/  ISETP.NE.U32.AND P0, PT, RZ, UR8, PT ;  /* 0x00000008ff007c0c */ /* 0x000fe2000bf05070 */
[----:B------:R-:W-:Y:S01]  /*1290*/  USHF.R.U32.HI UR11, URZ, UR13, UR11 ;  /* 0x0000000d3f0b7299 */ /* 0x000fe2000801160b */
[----:B------:R-:W-:Y:S02]  /*12a0*/  ULDC UR21, c[0x0][0x658] ;  /* 0x0001960000157ab9 */ /* 0x000fe40000000800 */
[----:B------:R-:W-:Y:S01]  /*12b0*/  ISETP.NE.AND.EX P0, PT, RZ, UR9, PT, P0 ;  /* 0x00000009ff007c0c */ /* 0x000fe2000bf05300 */
[----:B------:R-:W-:Y:S02]  /*12c0*/  USHF.R.U64 UR25, UR20, UR15, UR11 ;  /* 0x0000000f14197299 */ /* 0x000fe4000800120b */
[----:B------:R-:W-:Y:S01]  /*12d0*/  USHF.R.U32.HI UR11, URZ, UR15, UR11 ;  /* 0x0000000f3f0b7299 */ /* 0x000fe2000801160b */
[----:B------:R-:W-:Y:S01]  /*12e0*/  UMOV UR10, 0xffffffff ;  /* 0xffffffff000a7882 */ /* 0x000fe20000000000 */
[----:B------:R-:W-:Y:S01]  /*12f0*/  ULDC UR5, c[0x0][0x600] ;  /* 0x0001800000057ab9 */ /* 0x000fe20000000800 */
[----:B------:R-:W-:-:S02]  /*1300*/  USHF.L.U32 UR10, UR10, UR21, URZ ;  /* 0x000000150a0a7299 */ /* 0x000fc4000800063f */
[----:B------:R-:W-:Y:S02]  /*1310*/  USHF.R.U64 UR26, UR25, UR21, UR11 ;  /* 0x00000015191a7299 */ /* 0x000fe4000800120b */
[----:B------:R-:W-:Y:S02]  /*1320*/  ULOP3.LUT UR15, URZ, UR10, URZ, 0x33, !UPT ;  /* 0x0000000a3f0f7292 */ /* 0x000fe4000f8e333f */
[----:B------:R-:W-:Y:S02]  /*1330*/  UIADD3 UR19, UR5, -0x1, URZ ;  /* 0xffffffff05137890 */ /* 0x000fe4000fffe03f */
[----:B------:R-:W-:Y:S01]  /*1340*/  USHF.R.U32.HI UR11, URZ, UR21, UR11 ;  /* 0x000000153f0b7299 */ /* 0x000fe2000801160b */
[----:B------:R-:W-:Y:S01]  /*1350*/  ULDC UR22, c[0x0][0x648] ;  /* 0x0001920000167ab9 */ /* 0x000fe20000000800 */
[----:B------:R-:W-:Y:S01]  /*1360*/  ULDC UR23, c[0x0][0x638] ;  /* 0x00018e0000177ab9 */ /* 0x000fe20000000800 */
[----:B------:R-:W-:Y:S01]  /*1370*/  UMOV UR24, 0x1 ;  /* 0x0000000100187882 */ /* 0x000fe20000000000 */
[----:B------:R-:W-:Y:S01]  /*1380*/  UMOV UR10, UR26 ;  /* 0x0000001a000a7c82 */ /* 0x000fe20008000000 */
[----:B------:R-:W-:Y:S07]  /*1390*/  @!P0 BRA `(.L_x_14) ;  /* 0x0000000000308947 */ /* 0x000fee0003800000 */
[----:B------:R-:W-:Y:S02]  /*13a0*/  ULDC UR16, c[0x0][0x64c] ;  /* 0x0001930000107ab9 */ /* 0x000fe40000000800 */
        /* <DEDUP_REMOVED lines=8> */
[----:B------:R-:W-:-:S07]  /*1430*/  UIMAD.WIDE.U32.X UR8, UR18, UR9, UR16, UP1 ;  /* 0x00000009120872a5 */ /* 0x000fce00088e0410 */
[----:B------:R-:W-:Y:S01]  /*1440*/  UMOV UR10, UR8 ;  /* 0x00000008000a7c82 */ /* 0x000fe20008000000 */
[----:B------:R-:W-:-:S05]  /*1450*/  UMOV UR11, UR9 ;  /* 0x00000009000b7c82 */ /* 0x000fca0008000000 */
.L_x_14:
[----:B------:R-:W-:Y:S01]  /*1460*/  USHF.R.U64 UR9, UR10, UR22, UR11 ;  /* 0x000000160a097299 */ /* 0x000fe2000800120b */
[----:B------:R-:W-:Y:S01]  /*1470*/  IMAD.MOV.U32 R0, RZ, RZ, 0x1 ;  /* 0x00000001ff007424 */ /* 0x000fe200078e00ff */
[----:B------:R-:W-:Y:S01]  /*1480*/  USHF.L.U32 UR8, UR24, UR21, URZ ;  /* 0x0000001518087299 */ /* 0x000fe2000800063f */
[----:B------:R-:W-:Y:S01]  /*1490*/  IMAD.U32 R19, RZ, RZ, UR4 ;  /* 0x00000004ff137e24 */ /* 0x000fe2000f8e00ff */
[----:B------:R-:W-:Y:S02]  /*14a0*/  ULOP3.LUT UR15, UR25, UR15, URZ, 0xc0, !UPT ;  /* 0x0000000f190f7292 */ /* 0x000fe4000f8ec03f */
[----:B------:R-:W-:Y:S02]  /*14b0*/  UIADD3 UR10, -UR9, URZ, URZ ;  /* 0x0000003f090a7290 */ /* 0x000fe4000fffe13f */
[----:B------:R-:W-:Y:S02]  /*14c0*/  UIMAD UR15, UR8, UR9, UR15 ;  /* 0x00000009080f72a4 */ /* 0x000fe4000f8e020f */
[----:B------:R-:W-:-:S02]  /*14d0*/  ULOP3.LUT UR19, UR20, UR19, URZ, 0xc0, !UPT ;  /* 0x0000001314137292 */ /* 0x000fc4000f8ec03f */
[----:B------:R-:W-:Y:S01]  /*14e0*/  UIMAD UR8, UR10, UR23, UR26 ;  /* 0x000000170a0872a4 */ /* 0x000fe2000f8e021a */
[----:B------:R-:W-:Y:S01]  /*14f0*/  ULDC UR9, c[0x0][0x610] ;  /* 0x0001840000097ab9 */ /* 0x000fe20000000800 */
[----:B------:R-:W-:Y:S02]  /*1500*/  UISETP.NE.AND UP1, UPT, UR38, URZ, UPT ;  /* 0x0000003f2600728c */ /* 0x000fe4000bf25270 */
[----:B------:R-:W-:Y:S02]  /*1510*/  UIMAD UR7, UR15, UR9, UR7 ;  /* 0x000000090f0772a4 */ /* 0x000fe4000f8e0207 */
[----:B------:R-:W-:-:S04]  /*1520*/  UIMAD UR8, UR8, UR5, UR19 ;  /* 0x00000005080872a4 */ /* 0x000fc8000f8e0213 */
[----:B------:R-:W-:Y:S02]  /*1530*/  USEL UR5, UR8, UR7, !UP1 ;  /* 0x0000000708057287 */ /* 0x000fe4000c800000 */
[----:B------:R-:W-:-:S04]  /*1540*/  USEL UR7, UR7, UR8, !UP1 ;  /* 0x0000000807077287 */ /* 0x000fc8000c800000 */
[----:B------:R-:W-:Y:S02]  /*1550*/  IMAD.U32 R2, RZ, RZ, UR5 ;  /* 0x00000005ff027e24 */ /* 0x000fe4000f8e00ff */
[----:B------:R-:W-:-:S07]  /*1560*/  IMAD.U32 R18, RZ, RZ, UR7 ;  /* 0x00000007ff127e24 */ /* 0x000fce000f8e00ff */
.L_x_12:
[----:B------:R-:W-:Y:S05]  /*1570*/  @!P1 BRA `(.L_x_15) ;  /* 0x00000000000c9947 */ /* 0x000fea0003800000 */
[----:B------:R-:W-:Y:S01]  /*1580*/  UCGABAR_WAIT ;  /* 0x0000000000007dc7 */ /* 0x000fe20008000000 */
[----:B------:R-:W-:Y:S01]  /*1590*/  CCTL.IVALL ;  /* 0x00000000ff00798f */ /* 0x000fe20002000000 */
[----:B------:R-:W-:Y:S05]  /*15a0*/  BRA `(.L_x_16) ;  /* 0x0000000000047947 */ /* 0x000fea0003800000 */
.L_x_15:
[----:B------:R-:W-:Y:S06]  /*15b0*/  BAR.SYNC.DEFER_BLOCKING 0x0 ;  /* 0x0000000000007b1d */ /* 0x000fec0000010000 */
.L_x_16:
[----:B------:R-:W-:Y:S02]  /*15c0*/  ULDC UR4, c[0x0][0x28c] ;  /* 0x0000a30000047ab9 */ /* 0x000fe40000000800 */
[----:B------:R-:W-:-:S04]  /*15d0*/  UIADD3 UR4, UR4, 0x3f, URZ ;  /* 0x0000003f04047890 */ /* 0x000fc8000fffe03f */
[----:B------:R-:W-:-:S04]  /*15e0*/  USHF.R.S32.HI UR5, URZ, 0x1f, UR4 ;  /* 0x0000001f3f057899 */ /* 0x000fc80008011404 */
[----:B------:R-:W-:-:S04]  /*15f0*/  ULEA.HI UR5, UR5, UR4, URZ, 0x6 ;  /* 0x0000000405057291 */ /* 0x000fc8000f8f303f */
[----:B------:R-:W-:Y:S01]  /*1600*/  USHF.R.S32.HI UR39, URZ, 0x6, UR5 ;  /* 0x000000063f277899 */ /* 0x000fe20008011405 */
[----:B------:R-:W-:Y:S11]  /*1610*/  @!P2 BRA `(.L_x_17) ;  /* 0x0000003400d0a947 */ /* 0x000ff60003800000 */
[----:B------:R-:W-:-:S06]  /*1620*/  UISETP.GT.U32.AND UP1, UPT, UR14, 0x1, UPT ;  /* 0x000000010e00788c */ /* 0x000fcc000bf24070 */
[----:B------:R-:W-:-:S13]  /*1630*/  PLOP3.LUT P0, PT, PT, PT, UP1, 0x80, 0x0 ;  /* 0x000000000000781c */ /* 0x000fda0003f0f018 */
[----:B------:R-:W-:Y:S05]  /*1640*/  @P0 EXIT ;  /* 0x000000000000094d */ /* 0x000fea0003800000 */
.L_x_18:
[----:B------:R-:W-:-:S08]  /*1650*/  NOP ;  /* 0x0000000000007918 */ /* 0x000fd00000000000 */
[----:B------:R-:W0:Y:S02]  /*1660*/  USETMAXREG.TRY_ALLOC.CTAPOOL UP1, 0xe8 ;  /* 0x000000e8000079c8 */ /* 0x000e240008020600 */
[----:B0-----:R-:W-:-:S13]  /*1670*/  PLOP3.LUT P0, PT, PT, PT, UP1, 0x80, 0x0 ;  /* 0x000000000000781c */ /* 0x001fda0003f0f018 */
[----:B------:R-:W-:Y:S05]  /*1680*/  @!P0 BRA `(.L_x_18) ;  /* 0xfffffffc00f08947 */ /* 0x000fea000383ffff */
[----:B------:R-:W-:-:S13]  /*1690*/  LOP3.LUT P0, RZ, R0, 0xff, RZ, 0xc0, !PT ;  /* 0x000000ff00ff7812 */ /* 0x000fda000780c0ff */
[----:B------:R-:W-:Y:S05]  /*16a0*/  @!P0 EXIT ;  /* 0x000000000000894d */ /* 0x000fea0003800000 */
[----:B------:R-:W0:Y:S01]  /*16b0*/  S2UR UR5, SR_CgaCtaId ;  /* 0x00000000000579c3 */ /* 0x000e220000008800 */
[----:B------:R-:W-:Y:S01]  /*16c0*/  VIADD R5, R5, 0xffffffff ;  /* 0xffffffff05057836 */ /* 0x000fe20000000000 */
[CC--:B------:R-:W-:Y:S01]  /*16d0*/  LEA.HI R0, R9.reuse, R4.reuse, RZ, 0x2 ;  /* 0x0000000409007211 */ /* 0x0c0fe200078f10ff */
[----:B------:R-:W-:Y:S01]  /*16e0*/  USHF.R.U32.HI UR4, URZ, 0x4, UR39 ;  /* 0x000000043f047899 */ /* 0x000fe20008011627 */
[----:B------:R-:W-:Y:S01]  /*16f0*/  LEA.HI R9, R9, R4, RZ, 0x5 ;  /* 0x0000000409097211 */ /* 0x000fe200078f28ff */
[----:B------:R-:W-:Y:S01]  /*1700*/  UMOV UR42, 0x400 ;  /* 0x00000400002a7882 */ /* 0x000fe20000000000 */
[----:B------:R-:W-:Y:S01]  /*1710*/  R2UR UR49, R5 ;  /* 0x00000000053172ca */ /* 0x000fe200000e0000 */
[----:B------:R-:W-:Y:S01]  /*1720*/  ULOP3.LUT UR43, UR39, 0xf, URZ, 0xc0, !UPT ;  /* 0x0000000f272b7892 */ /* 0x000fe2000f8ec03f */
[--C-:B------:R-:W-:Y:S01]  /*1730*/  SHF.R.S32.HI R50, RZ, 0x2, R0.reuse ;  /* 0x00000002ff327819 */ /* 0x100fe20000011400 */
[----:B------:R-:W-:Y:S01]  /*1740*/  ULOP3.LUT UR4, UR4, 0x1, URZ, 0xc0, !UPT ;  /* 0x0000000104047892 */ /* 0x000fe2000f8ec03f */
[----:B------:R-:W-:Y:S01]  /*1750*/  SHF.R.S32.HI R3, RZ, 0x1f, R0 ;  /* 0x0000001fff037819 */ /* 0x000fe20000011400 */
[----:B------:R-:W-:Y:S01]  /*1760*/  USEL UR43, UR43, URZ, !UP0 ;  /* 0x0000003f2b2b7287 */ /* 0x000fe2000c000000 */
[----:B------:R-:W-:Y:S01]  /*1770*/  SHF.R.S32.HI R9, RZ, 0x5, R9 ;  /* 0x00000005ff097819 */ /* 0x000fe20000011409 */
[----:B------:R-:W-:Y:S01]  /*1780*/  UISETP.EQ.U32.AND UP0, UPT, UR4, 0x1, !UP0 ;  /* 0x000000010400788c */ /* 0x000fe2000c702070 */
[----:B------:R-:W-:Y:S01]  /*1790*/  LEA.HI R3, R3, R50, RZ, 0x3 ;  /* 0x0000003203037211 */ /* 0x000fe200078f18ff */
[----:B------:R-:W-:Y:S01]  /*17a0*/  UISETP.LT.AND UP1, UPT, UR39, 0x1, UPT ;  /* 0x000000012700788c */ /* 0x000fe2000bf21270 */
[----:B------:R-:W-:Y:S01]  /*17b0*/  ISETP.NE.AND P0, PT, R5, RZ, PT ;  /* 0x000000ff0500720c */ /* 0x000fe20003f05270 */
[----:B------:R-:W-:Y:S01]  /*17c0*/  ULDC UR6, c[0x0][0x284] ;  /* 0x0000a10000067ab9 */ /* 0x000fe20000000800 */
[----:B------:R-:W-:Y:S01]  /*17d0*/  LOP3.LUT R3, R3, 0xfffffff8, RZ, 0xc0, !PT ;  /* 0xfffffff803037812 */ /* 0x000fe200078ec0ff */
[----:B------:R-:W-:Y:S01]  /*17e0*/  USHF.L.U32 UR49, UR49, 0x3, URZ ;  /* 0x0000000331317899 */ /* 0x000fe2000800063f */
[----:B------:R-:W-:Y:S01]  /*17f0*/  SEL R62, RZ, 0x1, P0 ;  /* 0x00000001ff3e7807 */ /* 0x000fe20000000000 */
[----:B------:R-:W-:-:S02]  /*1800*/  USEL UR45, UR39, 0x1, UP1 ;  /* 0x00000001272d7887 */ /* 0x000fc40008800000 */
[----:B------:R-:W-:Y:S01]  /*1810*/  IMAD.IADD R50, R50, 0x1, -R3 ;  /* 0x0000000132327824 */ /* 0x000fe200078e0a03 */
[----:B0-----:R-:W-:Y:S01]  /*1820*/  ULEA UR42, UR5, UR42, 0x18 ;  /* 0x0000002a052a7291 */ /* 0x001fe2000f8ec03f */
[----:B------:R-:W-:Y:S01]  /*1830*/  IMAD.U32 R54, RZ, RZ, UR49 ;  /* 0x00000031ff367e24 */ /* 0x000fe2000f8e00ff */
[----:B------:R-:W-:Y:S01]  /*1840*/  LOP3.LUT R3, R0, 0xfffffffc, RZ, 0xc0, !PT ;  /* 0xfffffffc00037812 */ /* 0x000fe200078ec0ff */
[C-C-:B------:R-:W-:Y:S01]  /*1850*/  IMAD R57, R9.reuse, -0x10, -R50.reuse ;  /* 0xfffffff009397824 */ /* 0x140fe200078e0a32 */
[----:B------:R-:W-:Y:S01]  /*1860*/  UIADD3 UR44, UR42, 0x110, URZ ;  /* 0x000001102a2c7890 */ /* 0x000fe2000fffe03f */
[--C-:B------:R-:W-:Y:S01]  /*1870*/  SHF.R.S32.HI R51, RZ, 0x1f, R50.reuse ;  /* 0x0000001fff337819 */ /* 0x100fe20000011432 */
[----:B------:R-:W-:Y:S01]  /*1880*/  UIADD3 UR4, UR42, 0x20200, URZ ;  /* 0x000202002a047890 */ /* 0x000fe2000fffe03f */
[----:B------:R-:W-:Y:S01]  /*1890*/  LOP3.LUT R56, R54, 0x8, RZ, 0xc0, !PT ;  /* 0x0000000836387812 */ /* 0x000fe200078ec0ff */
[----:B------:R-:W-:Y:S01]  /*18a0*/  UIADD3 UR5, UR42, 0x200, URZ ;  /* 0x000002002a057890 */ /* 0x000fe2000fffe03f */
[----:B------:R-:W-:Y:S01]  /*18b0*/  IMAD.IADD R52, R4, 0x1, -R3 ;  /* 0x0000000104347824 */ /* 0x000fe200078e0a03 */
[----:B------:R-:W-:Y:S01]  /*18c0*/  USHF.R.U32.HI UR4, URZ, 0x4, UR4 ;  /* 0x000000043f047899 */ /* 0x000fe20008011604 */
[----:B------:R-:W-:Y:S01]  /*18d0*/  IMAD.U32 R53, RZ, RZ, UR44 ;  /* 0x0000002cff357e24 */ /* 0x000fe2000f8e00ff */
[----:B------:R-:W-:Y:S01]  /*18e0*/  USHF.R.U32.HI UR5, URZ, 0x4, UR5 ;  /* 0x000000043f057899 */ /* 0x000fe20008011605 */
[----:B------:R-:W-:Y:S01]  /*18f0*/  IMAD.WIDE R50, R9, 0x10, R50 ;  /* 0x0000001009327825 */ /* 0x000fe200078e0232 */
[----:B------:R-:W-:Y:S01]  /*1900*/  ULOP3.LUT UR4, UR4, 0x3fff, URZ, 0xc0, !UPT ;  /* 0x00003fff04047892 */ /* 0x000fe2000f8ec03f */
[----:B------:R-:W-:Y:S01]  /*1910*/  LOP3.LUT R54, R54, 0x8, RZ, 0xc, !PT ;  /* 0x0000000836367812 */ /* 0x000fe200078e0cff */
[----:B------:R-:W-:Y:S01]  /*1920*/  ULOP3.LUT UR5, UR5, 0x3fff, URZ, 0xc0, !UPT ;  /* 0x00003fff05057892 */ /* 0x000fe2000f8ec03f */
[----:B------:R-:W-:Y:S01]  /*1930*/  VIADD R55, R53, UR49 ;  /* 0x0000003135377c36 */ /* 0x000fe20008000000 */
[----:B------:R-:W-:Y:S01]  /*1940*/  LOP3.LUT R56, R56, 0x18, RZ, 0x3c, !PT ;  /* 0x0000001838387812 */ /* 0x000fe200078e3cff */
[----:B------:R-:W-:Y:S01]  /*1950*/  VIADD R57, R57, UR6 ;  /* 0x0000000639397c36 */ /* 0x000fe20008000000 */
[----:B------:R-:W-:-:S02]  /*1960*/  ULOP3.LUT UR40, UR36, 0x1, URZ, 0xfc, !UPT ;  /* 0x0000000124287892 */ /* 0x000fc4000f8efc3f */
[----:B------:R-:W-:Y:S02]  /*1970*/  USHF.L.U32 UR41, UR39, 0x1, URZ ;  /* 0x0000000127297899 */ /* 0x000fe4000800063f */
[----:B------:R-:W-:Y:S02]  /*1980*/  UIADD3 UR45, -UR45, UR39, URZ ;  /* 0x000000272d2d7290 */ /* 0x000fe4000fffe13f */
[----:B------:R-:W-:Y:S02]  /*1990*/  USEL UR46, URZ, 0x1, !UP0 ;  /* 0x000000013f2e7887 */ /* 0x000fe4000c000000 */
[----:B------:R-:W-:Y:S02]  /*19a0*/  ULOP3.LUT UR47, UR4, 0x10000, URZ, 0xfc, !UPT ;  /* 0x00010000042f7892 */ /* 0x000fe4000f8efc3f */
[----:B------:R-:W-:-:S12]  /*19b0*/  ULOP3.LUT UR48, UR5, 0x10000, URZ, 0xfc, !UPT ;  /* 0x0001000005307892 */ /* 0x000fd8000f8efc3f */
.L_x_86:
[----:B------:R-:W-:Y:S01]  /*19c0*/  SHF.L.U32 R0, R62, 0x1f, RZ ;  /* 0x0000001f3e007819 */ /* 0x000fe200000006ff */
[----:B------:R-:W-:Y:S02]  /*19d0*/  ULDC UR4, c[0x0][0x28c] ;  /* 0x0000a30000047ab9 */ /* 0x000fe40000000800 */
[----:B------:R-:W-:Y:S01]  /*19e0*/  ISETP.LT.AND P1, PT, RZ, UR4, PT ;  /* 0x00000004ff007c0c */ /* 0x000fe2000bf21270 */
[----:B------:R-:W0:Y:S02]  /*19f0*/  SYNCS.PHASECHK.TRANS64.TRYWAIT P0, [R53+UR49], R0 ;  /* 0x00000000350075a7 */ /* 0x000e240008000171 */
[----:B01234-:R-:W-:Y:S10]  /*1a00*/  @!P0 BRA `(.L_x_19) ;  /* 0x0000004800908947 */ /* 0x01fff40003800000 */
.L_x_120:
[----:B------:R-:W-:Y:S05]  /*1a10*/  @P1 BRA `(.L_x_20) ;  /* 0x0000000000401947 */ /* 0x000fea0003800000 */
[----:B0-----:R-:W-:Y:S01]  /*1a20*/  MOV R0, 0x0 ;  /* 0x0000000000007802 */ /* 0x001fe20000000f00 */
[----:B------:R-:W-:Y:S01]  /*1a30*/  ULDC.64 UR4, c[0x4][0x68] ;  /* 0x01001a0000047ab9 */ /* 0x000fe20000000a00 */
[----:B------:R-:W-:Y:S01]  /*1a40*/  ULDC.64 UR6, c[0x4][0x8] ;  /* 0x0100020000067ab9 */ /* 0x000fe20000000a00 */
[----:B------:R-:W-:Y:S01]  /*1a50*/  IMAD.U32 R4, RZ, RZ, UR4 ;  /* 0x00000004ff047e24 */ /* 0x000fe2000f8e00ff */
[----:B------:R0:W1:Y:S01]  /*1a60*/  LDC.64 R14, c[0x4][R0] ;  /* 0x01000000000e7b82 */ /* 0x0000620000000a00 */
[----:B------:R-:W-:Y:S01]  /*1a70*/  IMAD.U32 R5, RZ, RZ, UR5 ;  /* 0x00000005ff057e24 */ /* 0x000fe2000f8e00ff */
[----:B------:R-:W-:Y:S01]  /*1a80*/  ULDC.64 UR4, c[0x4][0x70] ;  /* 0x01001c0000047ab9 */ /* 0x000fe20000000a00 */
[----:B------:R-:W-:Y:S02]  /*1a90*/  IMAD.U32 R10, RZ, RZ, UR6 ;  /* 0x00000006ff0a7e24 */ /* 0x000fe4000f8e00ff */
[----:B------:R-:W-:Y:S02]  /*1aa0*/  IMAD.U32 R6, RZ, RZ, UR4 ;  /* 0x00000004ff067e24 */ /* 0x000fe4000f8e00ff */
[----:B------:R-:W-:-:S02]  /*1ab0*/  IMAD.U32 R7, RZ, RZ, UR5 ;  /* 0x00000005ff077e24 */ /* 0x000fc4000f8e00ff */
[----:B------:R-:W-:Y:S02]  /*1ac0*/  IMAD.U32 R11, RZ, RZ, UR7 ;  /* 0x00000007ff0b7e24 */ /* 0x000fe4000f8e00ff */
[----:B------:R-:W-:Y:S02]  /*1ad0*/  IMAD.MOV.U32 R8, RZ, RZ, 0x1e1 ;  /* 0x000001e1ff087424 */ /* 0x000fe400078e00ff */
[----:B------:R-:W-:Y:S02]  /*1ae0*/  IMAD.MOV.U32 R12, RZ, RZ, 0x1 ;  /* 0x00000001ff0c7424 */ /* 0x000fe400078e00ff */
[----:B0-----:R-:W-:-:S07]  /*1af0*/  IMAD.MOV.U32 R13, RZ, RZ, RZ ;  /* 0x000000ffff0d7224 */ /* 0x001fce00078e00ff */
[----:B------:R-:W-:-:S07]  /*1b00*/  LEPC R20, `(.L_x_20) ;  /* 0x000000001014794e */ /* 0x000fce0000000000 */
[----:B-1---5:R-:W-:Y:S05]  /*1b10*/  CALL.ABS.NOINC R14 ;  /* 0x000000000e007343 */ /* 0x022fea0003c00000 */
.L_x_20:
[----:B0-----:R-:W-:-:S05]  /*1b20*/  IMAD.U32 R0, RZ, RZ, UR40 ;  /* 0x00000028ff007e24 */ /* 0x001fca000f8e00ff */
[----:B------:R-:W-:-:S13]  /*1b30*/  ISETP.NE.AND P0, PT, R0, 0x3, PT ;  /* 0x000000030000780c */ /* 0x000fda0003f05270 */
[----:B------:R-:W-:Y:S05]  /*1b40*/  @!P0 BRA `(.L_x_21) ;  /* 0x0000000000048947 */ /* 0x000fea0003800000 */
[----:B------:R-:W-:Y:S01]  /*1b50*/  BPT.TRAP 0x1 ;  /* 0x000000040000795c */ /* 0x000fe20000300000 */
.L_x_21:
[----:B------:R-:W-:Y:S02]  /*1b60*/  IMAD.U32 R3, RZ, RZ, UR43 ;  /* 0x0000002bff037e24 */ /* 0x000fe4000f8e00ff */
[----:B------:R-:W-:-:S03]  /*1b70*/  IMAD.U32 R0, RZ, RZ, UR46 ;  /* 0x0000002eff007e24 */ /* 0x000fc6000f8e00ff */
[----:B------:R-:W-:Y:S02]  /*1b80*/  LEA R3, R3, UR42, 0x3 ;  /* 0x0000002a03037c11 */ /* 0x000fe4000f8e18ff */
[----:B------:R-:W-:-:S04]  /*1b90*/  SHF.L.U32 R0, R0, 0x1f, RZ ;  /* 0x0000001f00007819 */ /* 0x000fc800000006ff */
[----:B------:R0:W1:Y:S01]  /*1ba0*/  SYNCS.PHASECHK.TRANS64.TRYWAIT P1, [R3+URZ], R0 ;  /* 0x00000000030075a7 */ /* 0x000062000802017f */
[----:B------:R-:W-:Y:S05]  /*1bb0*/  @!P0 BRA `(.L_x_22) ;  /* 0x0000000000048947 */ /* 0x000fea0003800000 */
[----:B------:R-:W-:Y:S01]  /*1bc0*/  BPT.TRAP 0x1 ;  /* 0x000000040000795c */ /* 0x000fe20000300000 */
.L_x_22:
[----:B-1----:R-:W-:Y:S05]  /*1bd0*/  @P1 BRA `(.L_x_23) ;  /* 0x0000000000081947 */ /* 0x002fea0003800000 */
[----:B------:R-:W1:Y:S02]  /*1be0*/  SYNCS.PHASECHK.TRANS64.TRYWAIT P1, [R3+URZ], R0 ;  /* 0x00000000030075a7 */ /* 0x000e64000802017f */
[----:B-1----:R-:W-:Y:S05]  /*1bf0*/  @!P1 BRA `(.L_x_24) ;  /* 0x0000004800289947 */ /* 0x002fea0003800000 */
.L_x_23:
[----:B------:R-:W-:Y:S05]  /*1c00*/  WARPSYNC.ALL ;  /* 0x0000000000007948 */ /* 0x000fea0003800000 */
[----:B------:R-:W-:Y:S01]  /*1c10*/  ULEA UR9, UR43, UR48, 0x9 ;  /* 0x000000302b097291 */ /* 0x000fe2000f8e483f */
[----:B------:R-:W-:Y:S01]  /*1c20*/  WARPGROUP.ARRIVE ;  /* 0x00000000000079c5 */ /* 0x000fe20000000000 */
[----:B------:R-:W-:Y:S01]  /*1c30*/  UIMAD UR8, UR43, 0x180, UR47 ;  /* 0x000001802b0878a4 */ /* 0x000fe2000f8e022f */
[----:B01----:R-:W-:Y:S01]  /*1c40*/  IMAD.U32 R0, RZ, RZ, UR45 ;  /* 0x0000002dff007e24 */ /* 0x003fe2000f8e00ff */
[----:B------:R-:W-:Y:S01]  /*1c50*/  UMOV UR5, 0x40000040 ;  /* 0x4000004000057882 */ /* 0x000fe20000000000 */
[----:B------:R-:W-:Y:S01]  /*1c60*/  UMOV UR7, 0x40000040 ;  /* 0x4000004000077882 */ /* 0x000fe20000000000 */
[----:B------:R-:W-:Y:S01]  /*1c70*/  UIADD3 UR10, UR8, 0x80, URZ ;  /* 0x00000080080a7890 */ /* 0x000fe2000fffe03f */
[----:B------:R-:W-:-:S02]  /*1c80*/  UMOV UR4, UR9 ;  /* 0x0000000900047c82 */ /* 0x000fc40008000000 */
[----:B------:R-:W-:Y:S01]  /*1c90*/  UMOV UR6, UR8 ;  /* 0x0000000800067c82 */ /* 0x000fe20008000000 */
[----:B------:R-:W-:Y:S01]  /*1ca0*/  UIADD3 UR11, UR8, 0x100, URZ ;  /* 0x00000100080b7890 */ /* 0x000fe2000fffe03f */
[----:B------:R-:W-:Y:S01]  /*1cb0*/  HGMMA.64x16x16.F32 R40, gdesc[UR4], RZ, !UPT, gsb0 ;  /* 0x00200000042879f0 */ /* 0x000fe2000c0008ff */
[----:B------:R-:W-:Y:S01]  /*1cc0*/  UMOV UR7, 0x40000040 ;  /* 0x4000004000077882 */ /* 0x000fe20000000000 */
[----:B------:R-:W-:Y:S01]  /*1cd0*/  UMOV UR6, UR10 ;  /* 0x0000000a00067c82 */ /* 0x000fe20008000000 */
[----:B------:R-:W-:Y:S01]  /*1ce0*/  UIADD3 UR10, UR8, 0x82, URZ ;  /* 0x00000082080a7890 */ /* 0x000fe2000fffe03f */
[----:B------:R-:W-:Y:S01]  /*1cf0*/  ISETP.GE.AND P1, PT, R0, 0x1, PT ;  /* 0x000000010000780c */ /* 0x000fe20003f26270 */
[----:B------:R-:W-:Y:S02]  /*1d00*/  WARPGROUP.DEPBAR.LE gsb0, 0x0 ;  /* 0x00008000000079c5 */ /* 0x000fe40000010000 */
[----:B------:R-:W-:-:S06]  /*1d10*/  WARPGROUP.ARRIVE ;  /* 0x00000000000079c5 */ /* 0x000fcc0000000000 */
[----:B------:R-:W-:Y:S01]  /*1d20*/  HGMMA.64x16x16.F32 R32, gdesc[UR4], RZ, !UPT, gsb0 ;  /* 0x00200000042079f0 */ /* 0x000fe2000c0008ff */
[----:B------:R-:W-:Y:S01]  /*1d30*/  UMOV UR6, UR11 ;  /* 0x0000000b00067c82 */ /* 0x000fe20008000000 */
[----:B------:R-:W-:Y:S01]  /*1d40*/  UMOV UR7, 0x40000040 ;  /* 0x4000004000077882 */ /* 0x000fe20000000000 */
[----:B------:R-:W-:Y:S01]  /*1d50*/  UIADD3 UR11, UR8, 0x102, URZ ;  /* 0x00000102080b7890 */ /* 0x000fe2000fffe03f */
[----:B------:R-:W-:Y:S02]  /*1d60*/  WARPGROUP.DEPBAR.LE gsb0, 0x0 ;  /* 0x00008000000079c5 */ /* 0x000fe40000010000 */
[----:B------:R-:W-:-:S06]  /*1d70*/  WARPGROUP.ARRIVE ;  /* 0x00000000000079c5 */ /* 0x000fcc0000000000 */
[----:B------:R-:W-:Y:S01]  /*1d80*/  HGMMA.64x16x16.F32 R24, gdesc[UR4], RZ, !UPT, gsb0 ;  /* 0x00200000041879f0 */ /* 0x000fe2000c0008ff */
[----:B------:R-:W-:Y:S02]  /*1d90*/  UIADD3 UR4, UR9, 0x2, URZ ;  /* 0x0000000209047890 */ /* 0x000fe4000fffe03f */
[----:B------:R-:W-:Y:S01]  /*1da0*/  UIADD3 UR6, UR8, 0x2, URZ ;  /* 0x0000000208067890 */ /* 0x000fe2000fffe03f */
[----:B------:R-:W-:Y:S01]  /*1db0*/  UMOV UR5, 0x40000040 ;  /* 0x4000004000057882 */ /* 0x000fe20000000000 */
[----:B------:R-:W-:Y:S01]  /*1dc0*/  UMOV UR7, 0x40000040 ;  /* 0x4000004000077882 */ /* 0x000fe20000000000 */
[----:B------:R-:W-:Y:S02]  /*1dd0*/  WARPGROUP.DEPBAR.LE gsb0, 0x0 ;  /* 0x00008000000079c5 */ /* 0x000fe40000010000 */
[----:B------:R-:W-:-:S06]  /*1de0*/  WARPGROUP.ARRIVE ;  /* 0x00000000000079c5 */ /* 0x000fcc0000000000 */
[----:B------:R-:W-:Y:S01]  /*1df0*/  HGMMA.64x16x16.F32 R40, gdesc[UR4], R40, gsb0 ;  /* 0x00200000042879f0 */ /* 0x000fe20008000828 */
[----:B------:R-:W-:Y:S01]  /*1e00*/  UMOV UR6, UR10 ;  /* 0x0000000a00067c82 */ /* 0x000fe20008000000 */
[----:B------:R-:W-:Y:S01]  /*1e10*/  UMOV UR7, 0x40000040 ;  /* 0x4000004000077882 */ /* 0x000fe20000000000 */
[----:B------:R-:W-:Y:S01]  /*1e20*/  UIADD3 UR10, UR8, 0x84, URZ ;  /* 0x00000084080a7890 */ /* 0x000fe2000fffe03f */
        /* <DEDUP_REMOVED lines=26> */
[----:B------:R-:W-:Y:S02]  /*1fd0*/  UIADD3 UR4, UR9, 0x6, URZ ;  /* 0x0000000609047890 */ /* 0x000fe4000fffe03f */
[----:B------:R-:W-:Y:S01]  /*1fe0*/  UIADD3 UR6, UR8, 0x6, URZ ;  /* 0x0000000608067890 */ /* 0x000fe2000fffe03f */
[----:B------:R-:W-:Y:S01]  /*1ff0*/  UMOV UR5, 0x40000040 ;  /* 0x4000004000057882 */ /* 0x000fe20000000000 */
[----:B------:R-:W-:Y:S01]  /*2000*/  UMOV UR7, 0x40000040 ;  /* 0x4000004000077882 */ /* 0x000fe20000000000 */
[----:B------:R-:W-:Y:S02]  /*2010*/  UIADD3 UR9, UR8, 0x86, URZ ;  /* 0x0000008608097890 */ /* 0x000fe4000fffe03f */
[----:B------:R-:W-:Y:S01]  /*2020*/  UIADD3 UR8, UR8, 0x106, URZ ;  /* 0x0000010608087890 */ /* 0x000fe2000fffe03f */
        /* <DEDUP_REMOVED lines=12> */
[----:B------:R-:W-:Y:S03]  /*20f0*/  HGMMA.64x16x16.F32 R24, gdesc[UR4], R24, gsb0 ;  /* 0x00200000041879f0 */ /* 0x000fe60008000818 */
[----:B------:R-:W-:Y:S02]  /*2100*/  WARPGROUP.DEPBAR.LE gsb0, 0x0 ;  /* 0x00008000000079c5 */ /* 0x000fe40000010000 */
[----:B------:R-:W-:Y:S05]  /*2110*/  @!P1 BRA `(.L_x_25) ;  /* 0x0000000400d89947 */ /* 0x000fea0003800000 */
[----:B------:R-:W-:Y:S01]  /*2120*/  UIADD3 UR8, UR43, 0x1, URZ ;  /* 0x000000012b087890 */ /* 0x000fe2000fffe03f */
[----:B------:R-:W-:Y:S02]  /*2130*/  IMAD.U32 R0, RZ, RZ, UR45 ;  /* 0x0000002dff007e24 */ /* 0x000fe4000f8e00ff */
[----:B------:R-:W-:Y:S01]  /*2140*/  IMAD.U32 R3, RZ, RZ, UR43 ;  /* 0x0000002bff037e24 */ /* 0x000fe2000f8e00ff */
[----:B------:R-:W-:-:S04]  /*2150*/  UISETP.NE.AND UP0, UPT, UR8, 0x10, UPT ;  /* 0x000000100800788c */ /* 0x000fc8000bf05270 */
[----:B------:R-:W-:Y:S02]  /*2160*/  USEL UR4, URZ, 0x1, UP0 ;  /* 0x000000013f047887 */ /* 0x000fe40008000000 */
[----:B------:R-:W-:Y:S02]  /*2170*/  USEL UR8, UR8, URZ, UP0 ;  /* 0x0000003f08087287 */ /* 0x000fe40008000000 */
[----:B------:R-:W-:-:S06]  /*2180*/  ULOP3.LUT UR4, UR46, UR4, URZ, 0x3c, !UPT ;  /* 0x000000042e047292 */ /* 0x000fcc000f8e3c3f */
[----:B------:R-:W-:-:S07]  /*2190*/  IMAD.U32 R6, RZ, RZ, UR4 ;  /* 0x00000004ff067e24 */ /* 0x000fce000f8e00ff */
.L_x_32:
[----:B------:R-:W-:Y:S05]  /*21a0*/  @!P0 BRA `(.L_x_26) ;  /* 0x0000000000048947 */ /* 0x000fea0003800000 */
[----:B------:R-:W-:Y:S01]  /*21b0*/  BPT.TRAP 0x1 ;  /* 0x000000040000795c */ /* 0x000fe20000300000 */
.L_x_26:
[----:B------:R-:W-:Y:S01]  /*21c0*/  ULEA UR4, UR8, UR42, 0x3 ;  /* 0x0000002a08047291 */ /* 0x000fe2000f8e183f */
[----:B------:R-:W-:-:S08]  /*21d0*/  SHF.L.U32 R4, R6, 0x1f, RZ ;  /* 0x0000001f06047819 */ /* 0x000fd000000006ff */
[----:B------:R0:W1:Y:S01]  /*21e0*/  SYNCS.PHASECHK.TRANS64.TRYWAIT P1, [UR4], R4 ;  /* 0x00000004ff0075a7 */ /* 0x0000620008020144 */
[----:B------:R-:W-:Y:S05]  /*21f0*/  @!P0 BRA `(.L_x_27) ;  /* 0x0000000000048947 */ /* 0x000fea0003800000 */
[----:B------:R-:W-:Y:S01]  /*2200*/  BPT.TRAP 0x1 ;  /* 0x000000040000795c */ /* 0x000fe20000300000 */
.L_x_27:
[----:B-1----:R-:W-:Y:S05]  /*2210*/  @P1 BRA `(.L_x_28) ;  /* 0x0000000000081947 */ /* 0x002fea0003800000 */
[----:B------:R-:W1:Y:S02]  /*2220*/  SYNCS.PHASECHK.TRANS64.TRYWAIT P1, [UR4], R4 ;  /* 0x00000004ff0075a7 */ /* 0x000e640008020144 */
[----:B-1----:R-:W-:Y:S05]  /*2230*/  @!P1 BRA `(.L_x_29) ;  /* 0x0000004000ac9947 */ /* 0x002fea0003800000 */
.L_x_28:
[----:B------:R-:W-:Y:S01]  /*2240*/  ULEA UR10, UR8, UR48, 0x9 ;  /* 0x00000030080a7291 */ /* 0x000fe2000f8e483f */
[----:B------:R-:W-:Y:S01]  /*2250*/  WARPGROUP.ARRIVE ;  /* 0x00000000000079c5 */ /* 0x000fe20000000000 */
[----:B------:R-:W-:Y:S01]  /*2260*/  UIMAD UR9, UR8, 0x180, UR47 ;  /* 0x00000180080978a4 */ /* 0x000fe2000f8e022f */
[----:B------:R-:W-:Y:S01]  /*2270*/  UMOV UR5, 0x40000040 ;  /* 0x4000004000057882 */ /* 0x000fe20000000000 */
[----:B------:R-:W-:Y:S02]  /*2280*/  UMOV UR7, 0x40000040 ;  /* 0x4000004000077882 */ /* 0x000fe40000000000 */
[----:B------:R-:W-:Y:S01]  /*2290*/  UIADD3 UR11, UR9, 0x80, URZ ;  /* 0x00000080090b7890 */ /* 0x000fe2000fffe03f */
[----:B------:R-:W-:Y:S02]  /*22a0*/  UMOV UR4, UR10 ;  /* 0x0000000a00047c82 */ /* 0x000fe40008000000 */
[----:B------:R-:W-:Y:S01]  /*22b0*/  UMOV UR6, UR9 ;  /* 0x0000000900067c82 */ /* 0x000fe20008000000 */
[----:B------:R-:W-:Y:S01]  /*22c0*/  UIADD3 UR12, UR9, 0x100, URZ ;  /* 0x00000100090c7890 */ /* 0x000fe2000fffe03f */
[----:B------:R-:W-:Y:S01]  /*22d0*/  HGMMA.64x16x16.F32 R40, gdesc[UR4], R40, gsb0 ;  /* 0x00200000042879f0 */ /* 0x000fe20008000828 */
[----:B------:R-:W-:Y:S01]  /*22e0*/  UMOV UR7, 0x40000040 ;  /* 0x4000004000077882 */ /* 0x000fe20000000000 */
[----:B------:R-:W-:Y:S01]  /*22f0*/  UMOV UR6, UR11 ;  /* 0x0000000b00067c82 */ /* 0x000fe20008000000 */
[----:B------:R-:W-:Y:S01]  /*2300*/  UIADD3 UR11, UR9, 0x82, URZ ;  /* 0x00000082090b7890 */ /* 0x000fe2000fffe03f */
[----:B------:R-:W-:-:S02]  /*2310*/  WARPGROUP.DEPBAR.LE gsb0, 0x0 ;  /* 0x00008000000079c5 */ /* 0x000fc40000010000 */
        /* <DEDUP_REMOVED lines=65> */
[----:B------:R-:W-:Y:S01]  /*2730*/  BPT.TRAP 0x1 ;  /* 0x000000040000795c */ /* 0x000fe20000300000 */
.L_x_30:
[----:B------:R-:W-:Y:S01]  /*2740*/  ISETP.NE.AND P1, PT, R23, RZ, PT ;  /* 0x000000ff1700720c */ /* 0x000fe20003f25270 */
[----:B------:R-:W-:-:S12]  /*2750*/  UISETP.GT.U32.AND UP0, UPT, UR36, 0x1, UPT ;  /* 0x000000012400788c */ /* 0x000fd8000bf04070 */
[----:B01----:R-:W-:-:S05]  /*2760*/  @P1 LEA R4, R3, UR42, 0x3 ;  /* 0x0000002a03041c11 */ /* 0x003fca000f8e18ff */
[----:B------:R-:W-:-:S05]  /*2770*/  @P1 VIADD R5, R4, 0x80 ;  /* 0x0000008004051836 */ /* 0x000fca0000000000 */
[----:B------:R-:W-:-:S04]  /*2780*/  @P1 PRMT R5, R22, 0x654, R5 ;  /* 0x0000065416051816 */ /* 0x000fc80000000005 */
[----:B------:R0:W-:Y:S01]  /*2790*/  @P1 SYNCS.ARRIVE.TRANS64.RED.A1T0 RZ, [R5+URZ], RZ ;  /* 0x000000ff05ff19a7 */ /* 0x0001e2000810043f */
[----:B------:R-:W-:-:S13]  /*27a0*/  PLOP3.LUT P1, PT, PT, PT, UP0, 0x80, 0x0 ;  /* 0x000000000000781c */ /* 0x000fda0003f2f008 */
[----:B0-----:R-:W-:Y:S05]  /*27b0*/  @P1 BRA `(.L_x_31) ;  /* 0x0000000000041947 */ /* 0x001fea0003800000 */
[----:B------:R-:W-:Y:S01]  /*27c0*/  BPT.TRAP 0x1 ;  /* 0x000000040000795c */ /* 0x000fe20000300000 */
.L_x_31:
[----:B------:R-:W-:Y:S01]  /*27d0*/  UIADD3 UR8, UR8, 0x1, URZ ;  /* 0x0000000108087890 */ /* 0x000fe2000fffe03f */
[C---:B------:R-:W-:Y:S01]  /*27e0*/  ISETP.GT.AND P2, PT, R0.reuse, 0x1, PT ;  /* 0x000000010000780c */ /* 0x040fe20003f44270 */
[----:B------:R-:W-:Y:S02]  /*27f0*/  VIADD R3, R3, 0x1 ;  /* 0x0000000103037836 */ /* 0x000fe40000000000 */
[----:B------:R-:W-:Y:S01]  /*2800*/  UISETP.NE.AND UP0, UPT, UR8, 0x10, UPT ;  /* 0x000000100800788c */ /* 0x000fe2000bf05270 */
[----:B------:R-:W-:Y:S02]  /*2810*/  VIADD R0, R0, 0xffffffff ;  /* 0xffffffff00007836 */ /* 0x000fe40000000000 */
[C---:B------:R-:W-:Y:S01]  /*2820*/  ISETP.NE.AND P1, PT, R3.reuse, 0x10, PT ;  /* 0x000000100300780c */ /* 0x040fe20003f25270 */
[----:B------:R-:W-:Y:S02]  /*2830*/  USEL UR4, URZ, 0x1, UP0 ;  /* 0x000000013f047887 */ /* 0x000fe40008000000 */
[----:B------:R-:W-:Y:S01]  /*2840*/  USEL UR8, UR8, URZ, UP0 ;  /* 0x0000003f08087287 */ /* 0x000fe20008000000 */
[----:B------:R-:W-:-:S03]  /*2850*/  SEL R3, R3, RZ, P1 ;  /* 0x000000ff03037207 */ /* 0x000fc60000800000 */
[----:B------:R-:W-:Y:S01]  /*2860*/  LOP3.LUT R6, R6, UR4, RZ, 0x3c, !PT ;  /* 0x0000000406067c12 */ /* 0x000fe2000f8e3cff */
[----:B------:R-:W-:Y:S07]  /*2870*/  @P2 BRA `(.L_x_32) ;  /* 0xfffffff800482947 */ /* 0x000fee000383ffff */
.L_x_25:
[----:B------:R-:W0:Y:S01]  /*2880*/  LDC R0, c[0x0][0x28c] ;  /* 0x0000a300ff007b82 */ /* 0x000e220000000800 */
[----:B------:R1:W-:Y:S01]  /*2890*/  SYNCS.ARRIVE.TRANS64.A1T0 RZ, [R54+UR44], RZ ;  /* 0x000000ff36ff79a7 */ /* 0x0003e2000810002c */
[----:B0-----:R-:W-:-:S13]  /*28a0*/  ISETP.GE.AND P1, PT, R0, 0x1, PT ;  /* 0x000000010000780c */ /* 0x001fda0003f26270 */
[----:B-1----:R-:W-:Y:S05]  /*28b0*/  @!P1 BRA `(.L_x_33) ;  /* 0x0000000000409947 */ /* 0x002fea0003800000 */
[----:B------:R-:W-:Y:S05]  /*28c0*/  @!P0 BRA `(.L_x_34) ;  /* 0x0000000000048947 */ /* 0x000fea0003800000 */
[----:B------:R-:W-:Y:S01]  /*28d0*/  BPT.TRAP 0x1 ;  /* 0x000000040000795c */ /* 0x000fe20000300000 */
.L_x_34:
[----:B------:R-:W-:Y:S01]  /*28e0*/  ISETP.NE.AND P0, PT, R23, RZ, PT ;  /* 0x000000ff1700720c */ /* 0x000fe20003f05270 */
[----:B------:R-:W-:-:S12]  /*28f0*/  IMAD.U32 R3, RZ, RZ, UR42 ;  /* 0x0000002aff037e24 */ /* 0x000fd8000f8e00ff */
[----:B------:R-:W-:-:S05]  /*2900*/  VOTEU.ANY UP0, P0 ;  /* 0x00000000003f7886 */ /* 0x000fca0000000100 */
[----:B------:R-:W-:Y:S02]  /*2910*/  @UP0 UIADD3 UR4, UR45, UR43, URZ ;  /* 0x0000002b2d040290 */ /* 0x000fe4000fffe03f */
[----:B------:R-:W-:-:S04]  /*2920*/  UISETP.GT.U32.AND UP0, UPT, UR36, 0x1, UPT ;  /* 0x000000012400788c */ /* 0x000fc8000bf04070 */
[----:B------:R-:W-:-:S04]  /*2930*/  IMAD.U32 R0, RZ, RZ, UR4 ;  /* 0x00000004ff007e24 */ /* 0x000fc8000f8e00ff */
[----:B------:R-:W-:-:S05]  /*2940*/  @P0 IMAD.SHL.U32 R0, R0, 0x8, RZ ;  /* 0x0000000800000824 */ /* 0x000fca00078e00ff */
[----:B------:R-:W-:-:S04]  /*2950*/  @P0 LOP3.LUT R0, R0, 0x78, RZ, 0xc0, !PT ;  /* 0x0000007800000812 */ /* 0x000fc800078ec0ff */
[----:B------:R-:W-:-:S04]  /*2960*/  @P0 IADD3 R3, R3, 0x80, R0 ;  /* 0x0000008003030810 */ /* 0x000fc80007ffe000 */
[----:B------:R-:W-:-:S04]  /*2970*/  @P0 PRMT R3, R22, 0x654, R3 ;  /* 0x0000065416030816 */ /* 0x000fc80000000003 */
[----:B------:R0:W-:Y:S01]  /*2980*/  @P0 SYNCS.ARRIVE.TRANS64.RED.A1T0 RZ, [R3+URZ], RZ ;  /* 0x000000ff03ff09a7 */ /* 0x0001e2000810043f */
[----:B------:R-:W-:-:S13]  /*2990*/  PLOP3.LUT P0, PT, PT, PT, UP0, 0x80, 0x0 ;  /* 0x000000000000781c */ /* 0x000fda0003f0f008 */
[----:B0-----:R-:W-:Y:S05]  /*29a0*/  @P0 BRA `(.L_x_33) ;  /* 0x0000000000040947 */ /* 0x001fea0003800000 */
[----:B------:R-:W-:Y:S01]  /*29b0*/  BPT.TRAP 0x1 ;  /* 0x000000040000795c */ /* 0x000fe20000300000 */
.L_x_33:
[----:B------:R-:W-:Y:S01]  /*29c0*/  SHF.L.U32 R0, R62, 0x1f, RZ ;  /* 0x0000001f3e007819 */ /* 0x000fe200000006ff */
[----:B------:R-:W-:Y:S01]  /*29d0*/  UIADD3 UR43, UR41, UR43, URZ ;  /* 0x0000002b292b7290 */ /* 0x000fe2000fffe03f */
[----:B------:R-:W0:Y:S01]  /*29e0*/  LDC R7, c[0x0][0x288] ;  /* 0x0000a200ff077b82 */ /* 0x000e220000000800 */
[----:B------:R-:W-:Y:S02]  /*29f0*/  IMAD.SHL.U32 R8, R52, 0x2, RZ ;  /* 0x0000000234087824 */ /* 0x000fe400078e00ff */
[----:B------:R-:W-:Y:S02]  /*2a00*/  USHF.R.U32.HI UR4, URZ, 0x4, UR43 ;  /* 0x000000043f047899 */ /* 0x000fe4000801162b */
[----:B------:R-:W-:Y:S01]  /*2a10*/  UISETP.GT.U32.AND UP0, UPT, UR43, 0xf, UPT ;  /* 0x0000000f2b00788c */ /* 0x000fe2000bf04070 */
[----:B------:R-:W-:Y:S01]  /*2a20*/  SHF.R.S32.HI R9, RZ, 0x1f, R8 ;  /* 0x0000001fff097819 */ /* 0x000fe20000011408 */
[----:B------:R-:W-:Y:S01]  /*2a30*/  ULOP3.LUT UR4, UR4, 0x1, URZ, 0xc0, !UPT ;  /* 0x0000000104047892 */ /* 0x000fe2000f8ec03f */
[----:B------:R-:W1:Y:S01]  /*2a40*/  SYNCS.PHASECHK.TRANS64.TRYWAIT P0, [R53+UR49+0x10], R0 ;  /* 0x00001000350075a7 */ /* 0x000e620008000171 */
[----:B------:R-:W-:-:S02]  /*2a50*/  UISETP.LT.U32.AND UP0, UPT, UR41, 0x10, UP0 ;  /* 0x000000102900788c */ /* 0x000fc40008701070 */
[----:B------:R-:W-:Y:S02]  /*2a60*/  UISETP.NE.U32.AND UP1, UPT, UR4, 0x1, UPT ;  /* 0x000000010400788c */ /* 0x000fe4000bf25070 */
[----:B------:R-:W-:Y:S02]  /*2a70*/  USEL UR5, URZ, 0x1, !UP0 ;  /* 0x000000013f057887 */ /* 0x000fe4000c000000 */
[----:B------:R-:W-:Y:S02]  /*2a80*/  UISETP.GT.U32.AND UP1, UPT, UR41, 0xf, !UP1 ;  /* 0x0000000f2900788c */ /* 0x000fe4000cf24070 */
[----:B------:R-:W-:Y:S02]  /*2a90*/  ULOP3.LUT UR43, UR43, 0xf, URZ, 0xc0, !UPT ;  /* 0x0000000f2b2b7892 */ /* 0x000fe4000f8ec03f */
[----:B------:R-:W-:-:S04]  /*2aa0*/  USEL UR4, URZ, 0x1, !UP1 ;  /* 0x000000013f047887 */ /* 0x000fc8000c800000 */
[----:B------:R-:W-:Y:S01]  /*2ab0*/  ULOP3.LUT UR46, UR4, UR46, UR5, 0x96, !UPT ;  /* 0x0000002e042e7292 */ /* 0x000fe2000f8e9605 */
[----:B01----:R-:W-:Y:S11]  /*2ac0*/  @!P0 BRA `(.L_x_35) ;  /* 0x0000003800a08947 */ /* 0x003ff60003800000 */
.L_x_121:
[----:B0-----:R-:W-:Y:S01]  /*2ad0*/  IMAD.SHL.U32 R0, R18, 0x40, RZ ;  /* 0x0000004012007824 */ /* 0x001fe200078e00ff */
[----:B------:R-:W-:Y:S01]  /*2ae0*/  ULDC UR6, c[0x0][0x284] ;  /* 0x0000a10000067ab9 */ /* 0x000fe20000000800 */
[----:B------:R-:W-:Y:S01]  /*2af0*/  IMAD R14, R2, 0x30, RZ ;  /* 0x00000030020e7824 */ /* 0x000fe200078e02ff */
[----:B------:R-:W-:Y:S01]  /*2b00*/  SHF.R.S32.HI R11, RZ, 0x1f, R19 ;  /* 0x0000001fff0b7819 */ /* 0x000fe20000011413 */
[----:B------:R-:W-:Y:S01]  /*2b10*/  ULDC.64 UR4, c[0x0][0x5d0] ;  /* 0x0001740000047ab9 */ /* 0x000fe20000000a00 */
[----:B------:R-:W-:Y:S01]  /*2b20*/  ISETP.GE.AND P0, PT, R0, UR6, PT ;  /* 0x0000000600007c0c */ /* 0x000fe2000bf06270 */
[----:B------:R-:W-:Y:S01]  /*2b30*/  IMAD.WIDE.U32 R2, R19, UR4, R8 ;  /* 0x0000000413027c25 */ /* 0x000fe2000f8e0008 */
[----:B------:R-:W-:Y:S02]  /*2b40*/  SHF.R.S32.HI R15, RZ, 0x1f, R14 ;  /* 0x0000001fff0f7819 */ /* 0x000fe4000001140e */
[C---:B------:R-:W-:Y:S01]  /*2b50*/  ISETP.GE.OR P0, PT, R14.reuse, R7, P0 ;  /* 0x000000070e00720c */ /* 0x040fe20000706670 */
[----:B------:R-:W-:Y:S01]  /*2b60*/  IMAD R4, R11, UR4, RZ ;  /* 0x000000040b047c24 */ /* 0x000fe2000f8e02ff */
[----:B------:R-:W-:-:S03]  /*2b70*/  IADD3 R2, P1, R14, R2, RZ ;  /* 0x000000020e027210 */ /* 0x000fc60007f3e0ff */
[----:B------:R-:W-:-:S05]  /*2b80*/  IMAD R5, R19, UR5, R4 ;  /* 0x0000000513057c24 */ /* 0x000fca000f8e0204 */
[----:B------:R-:W-:-:S03]  /*2b90*/  IADD3.X R3, R15, R3, R5, P1, !PT ;  /* 0x000000030f037210 */ /* 0x000fc60000ffe405 */
[----:B------:R-:W-:Y:S05]  /*2ba0*/  @P0 BRA `(.L_x_36) ;  /* 0x0000001800980947 */ /* 0x000fea0003800000 */
[----:B------:R-:W0:Y:S01]  /*2bb0*/  LDC.64 R64, c[0x0][0x5c8] ;  /* 0x00017200ff407b82 */ /* 0x000e220000000a00 */
[----:B-----5:R-:W-:Y:S01]  /*2bc0*/  FSETP.NEU.AND P1, PT, R49, RZ, PT ;  /* 0x000000ff3100720b */ /* 0x020fe20003f2d000 */
[----:B------:R-:W-:Y:S01]  /*2bd0*/  IMAD R5, R52, -0x2, R7 ;  /* 0xfffffffe34057824 */ /* 0x000fe200078e0207 */
[----:B------:R-:W-:Y:S01]  /*2be0*/  BSSY B0, `(.L_x_36) ;  /* 0x00001a2000007945 */ /* 0x000fe20003800000 */
[----:B------:R-:W-:-:S04]  /*2bf0*/  IMAD.WIDE R58, R18, 0x40, R50 ;  /* 0x00000040123a7825 */ /* 0x000fc800078e0232 */
[----:B------:R-:W-:Y:S02]  /*2c00*/  IMAD.IADD R6, R5, 0x1, -R14 ;  /* 0x0000000105067824 */ /* 0x000fe400078e0a0e */
[----:B------:R-:W-:-:S03]  /*2c10*/  IMAD.IADD R0, R57, 0x1, -R0 ;  /* 0x0000000139007824 */ /* 0x000fc600078e0a00 */
[----:B------:R-:W-:-:S04]  /*2c20*/  ISETP.GT.AND P0, PT, R6, RZ, PT ;  /* 0x000000ff0600720c */ /* 0x000fc80003f04270 */
[----:B------:R-:W-:Y:S01]  /*2c30*/  ISETP.GT.AND P2, PT, R0, RZ, P0 ;  /* 0x000000ff0000720c */ /* 0x000fe20000744270 */
[-C--:B0-----:R-:W-:Y:S02]  /*2c40*/  IMAD R4, R59, R64.reuse, RZ ;  /* 0x000000403b047224 */ /* 0x081fe400078e02ff */
[----:B------:R-:W-:-:S04]  /*2c50*/  IMAD.WIDE.U32 R60, R58, R64, R2 ;  /* 0x000000403a3c7225 */ /* 0x000fc800078e0002 */
[----:B------:R-:W-:-:S04]  /*2c60*/  IMAD R3, R58, R65, R4 ;  /* 0x000000413a037224 */ /* 0x000fc800078e0204 */
[----:B------:R-:W-:Y:S01]  /*2c70*/  IMAD.IADD R5, R61, 0x1, R3 ;  /* 0x000000013d057824 */ /* 0x000fe200078e0203 */
[----:B------:R-:W-:Y:S06]  /*2c80*/  @!P1 BRA `(.L_x_37) ;  /* 0x0000001000949947 */ /* 0x000fec0003800000 */
[----:B------:R-:W0:Y:S01]  /*2c90*/  LDC.64 R66, c[0x0][0x5b8] ;  /* 0x00016e00ff427b82 */ /* 0x000e220000000a00 */
[----:B------:R-:W-:-:S07]  /*2ca0*/  ULDC.64 UR4, c[0x0][0x5c0] ;  /* 0x0001700000047ab9 */ /* 0x000fce0000000a00 */
[----:B------:R-:W1:Y:S08]  /*2cb0*/  LDC.64 R68, c[0x0][0x5b0] ;  /* 0x00016c00ff447b82 */ /* 0x000e700000000a00 */
[----:B------:R-:W2:Y:S01]  /*2cc0*/  LDC.64 R70, c[0x0][0x5a8] ;  /* 0x00016a00ff467b82 */ /* 0x000ea20000000a00 */
[-C--:B0-----:R-:W-:Y:S02]  /*2cd0*/  IMAD R4, R11, R66.reuse, RZ ;  /* 0x000000420b047224 */ /* 0x081fe400078e02ff */
[----:B------:R-:W-:-:S04]  /*2ce0*/  IMAD.WIDE.U32 R2, R19, R66, R8 ;  /* 0x0000004213027225 */ /* 0x000fc800078e0008 */
[----:B------:R-:W-:Y:S01]  /*2cf0*/  IMAD R61, R19, R67, R4 ;  /* 0x00000043133d7224 */ /* 0x000fe200078e0204 */
[----:B------:R-:W-:Y:S01]  /*2d00*/  IADD3 R10, P1, R14, R2, RZ ;  /* 0x000000020e0a7210 */ /* 0x000fe20007f3e0ff */
[----:B-1----:R-:W-:-:S03]  /*2d10*/  IMAD R2, R59, R68, RZ ;  /* 0x000000443b027224 */ /* 0x002fc600078e02ff */
[----:B------:R-:W-:Y:S01]  /*2d20*/  IADD3.X R11, R15, R3, R61, P1, !PT ;  /* 0x000000030f0b7210 */ /* 0x000fe20000ffe43d */
[C---:B------:R-:W-:Y:S02]  /*2d30*/  IMAD R63, R58.reuse, R69, R2 ;  /* 0x000000453a3f7224 */ /* 0x040fe400078e0202 */
[----:B------:R-:W-:-:S04]  /*2d40*/  IMAD.WIDE.U32 R2, R58, R68, R10 ;  /* 0x000000443a027225 */ /* 0x000fc800078e000a */
[----:B------:R-:W-:Y:S01]  /*2d50*/  IMAD.IADD R3, R3, 0x1, R63 ;  /* 0x0000000103037824 */ /* 0x000fe200078e023f */
[----:B--2---:R-:W-:-:S04]  /*2d60*/  LEA R12, P1, R2, R70, 0x1 ;  /* 0x00000046020c7211 */ /* 0x004fc800078208ff */
[----:B------:R-:W-:-:S05]  /*2d70*/  LEA.HI.X R13, R2, R71, R3, 0x1, P1 ;  /* 0x00000047020d7211 */ /* 0x000fca00008f0c03 */
[----:B------:R-:W2:Y:S01]  /*2d80*/  @P2 LDG.E.LTC128B.U16 R7, desc[UR52][R12.64] ;  /* 0x000000340c072981 */ /* 0x000ea2000c1e1520 */
[----:B------:R-:W-:Y:S01]  /*2d90*/  IMAD.WIDE.U32 R2, R58, R68, R14 ;  /* 0x000000443a027225 */ /* 0x000fe200078e000e */
[----:B------:R-:W-:Y:S02]  /*2da0*/  BSSY B1, `(.L_x_38) ;  /* 0x0000015000017945 */ /* 0x000fe40003800000 */
[----:B------:R-:W-:-:S04]  /*2db0*/  IADD3 R20, P1, R8, R2, RZ ;  /* 0x0000000208147210 */ /* 0x000fc80007f3e0ff */
[----:B------:R-:W-:Y:S02]  /*2dc0*/  IADD3.X R21, R9, R63, R3, P1, !PT ;  /* 0x0000003f09157210 */ /* 0x000fe40000ffe403 */
[----:B------:R-:W-:Y:S01]  /*2dd0*/  LEA R4, P1, R60, UR4, 0x1 ;  /* 0x000000043c047c11 */ /* 0x000fe2000f8208ff */
[----:B------:R-:W-:-:S03]  /*2de0*/  IMAD.WIDE.U32 R20, R19, R66, R20 ;  /* 0x0000004213147225 */ /* 0x000fc600078e0014 */
[----:B------:R-:W-:Y:S02]  /*2df0*/  LEA.HI.X R5, R60, UR5, R5, 0x1, P1 ;  /* 0x000000053c057c11 */ /* 0x000fe400088f0c05 */
[----:B------:R-:W-:-:S04]  /*2e00*/  ISETP.GT.AND P1, PT, R6, 0x1, PT ;  /* 0x000000010600780c */ /* 0x000fc80003f24270 */
[----:B------:R-:W-:Y:S01]  /*2e10*/  ISETP.GT.AND P3, PT, R0, RZ, P1 ;  /* 0x000000ff0000720c */ /* 0x000fe20000f64270 */
[----:B--2---:R-:W-:-:S05]  /*2e20*/  HADD2.F32 R2, -RZ, R7.H0_H0 ;  /* 0x20000007ff027230 */ /* 0x004fca0000004100 */
[----:B------:R-:W-:Y:S01]  /*2e30*/  FMUL R3, R2, R49 ;  /* 0x0000003102037220 */ /* 0x000fe20000400000 */
[----:B------:R-:W-:-:S03]  /*2e40*/  LEA R2, P4, R20, R70, 0x1 ;  /* 0x0000004614027211 */ /* 0x000fc600078808ff */
[----:B------:R-:W-:-:S05]  /*2e50*/  FFMA R3, R40, R48, R3 ;  /* 0x0000003028037223 */ /* 0x000fca0000000003 */
[----:B------:R-:W-:Y:S01]  /*2e60*/  F2FP.F16.F32.PACK_AB R12, RZ, R3 ;  /* 0x00000003ff0c723e */ /* 0x000fe200000000ff */
[----:B------:R-:W-:-:S03]  /*2e70*/  IMAD.IADD R3, R61, 0x1, R21 ;  /* 0x000000013d037824 */ /* 0x000fc600078e0215 */
[----:B------:R-:W-:Y:S01]  /*2e80*/  PRMT R13, R12, 0x7610, R13 ;  /* 0x000076100c0d7816 */ /* 0x000fe2000000000d */
[----:B------:R-:W-:Y:S01]  /*2e90*/  IMAD.SHL.U32 R12, R68, 0x8, RZ ;  /* 0x00000008440c7824 */ /* 0x000fe200078e00ff */
[----:B------:R-:W-:-:S03]  /*2ea0*/  LEA.HI.X R3, R20, R71, R3, 0x1, P4 ;  /* 0x0000004714037211 */ /* 0x000fc600020f0c03 */
[----:B------:R0:W-:Y:S02]  /*2eb0*/  @P2 STG.E.U16 desc[UR52][R4.64], R13 ;  /* 0x0000000d04002986 */ /* 0x0001e4000c101534 */
[----:B0-----:R-:W-:Y:S01]  /*2ec0*/  SHF.L.U64.HI R13, R68, 0x3, R69 ;  /* 0x00000003440d7819 */ /* 0x001fe20000010245 */
[----:B------:R-:W-:Y:S06]  /*2ed0*/  @!P3 BRA `(.L_x_39) ;  /* 0x000000000004b947 */ /* 0x000fec0003800000 */
[----:B------:R0:W5:Y:S02]  /*2ee0*/  LDG.E.LTC128B.U16 R7, desc[UR52][R2.64+0x2] ;  /* 0x0000023402077981 */ /* 0x000164000c1e1520 */
.L_x_39:
[----:B------:R-:W-:Y:S05]  /*2ef0*/  BSYNC B1 ;  /* 0x0000000000017941 */ /* 0x000fea0003800000 */
.L_x_38:
[----:B-----5:R-:W-:Y:S01]  /*2f00*/  HADD2.F32 R18, -RZ, R7.H0_H0 ;  /* 0x20000007ff127230 */ /* 0x020fe20000004100 */
[----:B------:R-:W-:Y:S01]  /*2f10*/  ISETP.GT.AND P0, PT, R0, 0x8, P0 ;  /* 0x000000080000780c */ /* 0x000fe20000704270 */
[----:B------:R-:W-:-:S04]  /*2f20*/  IMAD.WIDE.U32 R58, R58, R68, R12 ;  /* 0x000000443a3a7225 */ /* 0x000fc800078e000c */
[----:B------:R-:W-:Y:S01]  /*2f30*/  FMUL R18, R18, R49 ;  /* 0x0000003112127220 */ /* 0x000fe20000400000 */
[----:B------:R-:W-:Y:S01]  /*2f40*/  IMAD.IADD R63, R63, 0x1, R59 ;  /* 0x000000013f3f7824 */ /* 0x000fe200078e023b */
[----:B------:R-:W-:Y:S02]  /*2f50*/  IADD3 R10, P2, R10, R58, RZ ;  /* 0x0000003a0a0a7210 */ /* 0x000fe40007f5e0ff */
[----:B------:R-:W-:-:S03]  /*2f60*/  FFMA R18, R41, R48, R18 ;  /* 0x0000003029127223 */ /* 0x000fc60000000012 */
[----:B------:R-:W-:Y:S01]  /*2f70*/  IMAD.X R11, R63, 0x1, R11, P2 ;  /* 0x000000013f0b7824 */ /* 0x000fe200010e060b */
[C---:B------:R-:W-:Y:S02]  /*2f80*/  LEA R12, P2, R10.reuse, R70, 0x1 ;  /* 0x000000460a0c7211 */ /* 0x040fe400078408ff */
[----:B------:R-:W-:Y:S02]  /*2f90*/  F2FP.F16.F32.PACK_AB R18, RZ, R18 ;  /* 0x00000012ff12723e */ /* 0x000fe400000000ff */
[----:B------:R-:W-:Y:S02]  /*2fa0*/  LEA.HI.X R13, R10, R71, R11, 0x1, P2 ;  /* 0x000000470a0d7211 */ /* 0x000fe400010f0c0b */
[----:B------:R-:W-:Y:S02]  /*2fb0*/  PRMT R20, R18, 0x7610, R20 ;  /* 0x0000761012147816 */ /* 0x000fe40000000014 */
[----:B------:R-:W-:-:S03]  /*2fc0*/  PRMT R18, R7, 0x7610, R18 ;  /* 0x0000761007127816 */ /* 0x000fc60000000012 */
[----:B------:R1:W-:Y:S04]  /*2fd0*/  @P3 STG.E.U16 desc[UR52][R4.64+0x2], R20 ;  /* 0x0000021404003986 */ /* 0x0003e8000c101534 */
[----:B------:R-:W2:Y:S01]  /*2fe0*/  @P0 LDG.E.LTC128B.U16 R18, desc[UR52][R12.64] ;  /* 0x000000340c120981 */ /* 0x000ea2000c1e1520 */
[----:B------:R-:W-:Y:S01]  /*2ff0*/  IADD3 R14, P2, P3, R8, R58, R14 ;  /* 0x0000003a080e7210 */ /* 0x000fe20007b5e00e */
[----:B------:R-:W-:Y:S01]  /*3000*/  BSSY B1, `(.L_x_40) ;  /* 0x0000011000017945 */ /* 0x000fe20003800000 */
[C---:B------:R-:W-:Y:S02]  /*3010*/  SHF.L.U64.HI R11, R64.reuse, 0x4, R65 ;  /* 0x00000004400b7819 */ /* 0x040fe40000010241 */
[----:B------:R-:W-:Y:S02]  /*3020*/  IADD3.X R15, R9, R63, R15, P2, P3 ;  /* 0x0000003f090f7210 */ /* 0x000fe400017e640f */
[----:B------:R-:W-:-:S02]  /*3030*/  LEA R10, P2, R64, R4, 0x4 ;  /* 0x00000004400a7211 */ /* 0x000fc400078420ff */
[----:B------:R-:W-:Y:S01]  /*3040*/  ISETP.GT.AND P1, PT, R0, 0x8, P1 ;  /* 0x000000080000780c */ /* 0x000fe20000f24270 */
[----:B------:R-:W-:-:S04]  /*3050*/  IMAD.WIDE.U32 R14, R19, R66, R14 ;  /* 0x00000042130e7225 */ /* 0x000fc800078e000e */
[----:B------:R-:W-:Y:S02]  /*3060*/  IMAD.X R11, R11, 0x1, R5, P2 ;  /* 0x000000010b0b7824 */ /* 0x000fe400010e0605 */
[----:B------:R-:W-:Y:S02]  /*3070*/  IMAD.IADD R9, R61, 0x1, R15 ;  /* 0x000000013d097824 */ /* 0x000fe400078e020f */
[----:B--2---:R-:W-:-:S05]  /*3080*/  HADD2.F32 R8, -RZ, R18.H0_H0 ;  /* 0x20000012ff087230 */ /* 0x004fca0000004100 */
[----:B------:R-:W-:Y:S01]  /*3090*/  FMUL R7, R8, R49 ;  /* 0x0000003108077220 */ /* 0x000fe20000400000 */
[----:B------:R-:W-:-:S03]  /*30a0*/  LEA R8, P3, R14, R70, 0x1 ;  /* 0x000000460e087211 */ /* 0x000fc600078608ff */
[----:B------:R-:W-:Y:S01]  /*30b0*/  FFMA R7, R42, R48, R7 ;  /* 0x000000302a077223 */ /* 0x000fe20000000007 */
[----:B------:R-:W-:-:S04]  /*30c0*/  LEA.HI.X R9, R14, R71, R9, 0x1, P3 ;  /* 0x000000470e097211 */ /* 0x000fc800018f0c09 */
[----:B------:R-:W-:-:S05]  /*30d0*/  F2FP.F16.F32.PACK_AB R7, RZ, R7 ;  /* 0x00000007ff07723e */ /* 0x000fca00000000ff */
[----:B------:R1:W-:Y:S01]  /*30e0*/  @P0 STG.E.U16 desc[UR52][R10.64], R7 ;  /* 0x000000070a000986 */ /* 0x0003e2000c101534 */
[----:B------:R-:W-:Y:S05]  /*30f0*/  @!P1 BRA `(.L_x_41) ;  /* 0x0000000000049947 */ /* 0x000fea0003800000 */
[----:B------:R2:W5:Y:S02]  /*3100*/  LDG.E.LTC128B.U16 R18, desc[UR52][R8.64+0x2] ;  /* 0x0000023408127981 */ /* 0x000564000c1e1520 */
.L_x_41:
[----:B------:R-:W-:Y:S05]  /*3110*/  BSYNC B1 ;  /* 0x0000000000017941 */ /* 0x000fea0003800000 */
.L_x_40:
[----:B-----5:R-:W-:Y:S01]  /*3120*/  HADD2.F32 R12, -RZ, R18.H0_H0 ;  /* 0x20000012ff0c7230 */ /* 0x020fe20000004100 */
[----:B------:R-:W-:Y:S01]  /*3130*/  ISETP.GT.AND P0, PT, R6, 0x8, PT ;  /* 0x000000080600780c */ /* 0x000fe20003f04270 */
[----:B------:R-:W-:Y:S03]  /*3140*/  BSSY B1, `(.L_x_42) ;  /* 0x0000008000017945 */ /* 0x000fe60003800000 */
[----:B------:R-:W-:Y:S01]  /*3150*/  FMUL R12, R12, R49 ;  /* 0x000000310c0c7220 */ /* 0x000fe20000400000 */
[----:B------:R-:W-:-:S03]  /*3160*/  ISETP.GT.AND P2, PT, R0, RZ, P0 ;  /* 0x000000ff0000720c */ /* 0x000fc60000744270 */
[----:B------:R-:W-:-:S05]  /*3170*/  FFMA R12, R43, R48, R12 ;  /* 0x000000302b0c7223 */ /* 0x000fca000000000c */
[----:B------:R-:W-:-:S05]  /*3180*/  F2FP.F16.F32.PACK_AB R12, RZ, R12 ;  /* 0x0000000cff0c723e */ /* 0x000fca00000000ff */
[----:B------:R3:W-:Y:S01]  /*3190*/  @P1 STG.E.U16 desc[UR52][R10.64+0x2], R12 ;  /* 0x0000020c0a001986 */ /* 0x0007e2000c101534 */
[----:B------:R-:W-:Y:S05]  /*31a0*/  @!P2 BRA `(.L_x_43) ;  /* 0x000000000004a947 */ /* 0x000fea0003800000 */
[----:B------:R4:W5:Y:S02]  /*31b0*/  LDG.E.LTC128B.U16 R18, desc[UR52][R2.64+0x10] ;  /* 0x0000103402127981 */ /* 0x000964000c1e1520 */
.L_x_43:
[----:B------:R-:W-:Y:S05]  /*31c0*/  BSYNC B1 ;  /* 0x0000000000017941 */ /* 0x000fea0003800000 */
.L_x_42:
[----:B---3-5:R-:W-:Y:S01]  /*31d0*/  HADD2.F32 R12, -RZ, R18.H0_H0 ;  /* 0x20000012ff0c7230 */ /* 0x028fe20000004100 */
[----:B------:R-:W-:Y:S01]  /*31e0*/  ISETP.GT.AND P1, PT, R6, 0x9, PT ;  /* 0x000000090600780c */ /* 0x000fe20003f24270 */
[----:B------:R-:W-:Y:S03]  /*31f0*/  BSSY B1, `(.L_x_44) ;  /* 0x0000008000017945 */ /* 0x000fe60003800000 */
[----:B-1----:R-:W-:Y:S01]  /*3200*/  FMUL R7, R12, R49 ;  /* 0x000000310c077220 */ /* 0x002fe20000400000 */
[----:B------:R-:W-:-:S03]  /*3210*/  ISETP.GT.AND P3, PT, R0, RZ, P1 ;  /* 0x000000ff0000720c */ /* 0x000fc60000f64270 */
[----:B------:R-:W-:-:S05]  /*3220*/  FFMA R7, R44, R48, R7 ;  /* 0x000000302c077223 */ /* 0x000fca0000000007 */
[----:B------:R-:W-:-:S05]  /*3230*/  F2FP.F16.F32.PACK_AB R7, RZ, R7 ;  /* 0x00000007ff07723e */ /* 0x000fca00000000ff */
[----:B------:R1:W-:Y:S01]  /*3240*/  @P2 STG.E.U16 desc[UR52][R4.64+0x10], R7 ;  /* 0x0000100704002986 */ /* 0x0003e2000c101534 */
[----:B------:R-:W-:Y:S05]  /*3250*/  @!P3 BRA `(.L_x_45) ;  /* 0x000000000004b947 */ /* 0x000fea0003800000 */
[----:B------:R3:W5:Y:S02]  /*3260*/  LDG.E.LTC128B.U16 R18, desc[UR52][R2.64+0x12] ;  /* 0x0000123402127981 */ /* 0x000764000c1e1520 */
.L_x_45:
[----:B------:R-:W-:Y:S05]  /*3270*/  BSYNC B1 ;  /* 0x0000000000017941 */ /* 0x000fea0003800000 */
.L_x_44:
[----:B-----5:R-:W-:Y:S01]  /*3280*/  HADD2.F32 R12, -RZ, R18.H0_H0 ;  /* 0x20000012ff0c7230 */ /* 0x020fe20000004100 */
[----:B------:R-:W-:Y:S01]  /*3290*/  ISETP.GT.AND P0, PT, R0, 0x8, P0 ;  /* 0x000000080000780c */ /* 0x000fe20000704270 */
[----:B------:R-:W-:Y:S03]  /*32a0*/  BSSY B1, `(.L_x_46) ;  /* 0x0000007000017945 */ /* 0x000fe60003800000 */
[----:B------:R-:W-:-:S04]  /*32b0*/  FMUL R12, R12, R49 ;  /* 0x000000310c0c7220 */ /* 0x000fc80000400000 */
[----:B------:R-:W-:-:S05]  /*32c0*/  FFMA R12, R45, R48, R12 ;  /* 0x000000302d0c7223 */ /* 0x000fca000000000c */
[----:B------:R-:W-:-:S05]  /*32d0*/  F2FP.F16.F32.PACK_AB R12, RZ, R12 ;  /* 0x0000000cff0c723e */ /* 0x000fca00000000ff */
[----:B------:R0:W-:Y:S01]  /*32e0*/  @P3 STG.E.U16 desc[UR52][R4.64+0x12], R12 ;  /* 0x0000120c04003986 */ /* 0x0001e2000c101534 */
[----:B------:R-:W-:Y:S05]  /*32f0*/  @!P0 BRA `(.L_x_47) ;  /* 0x0000000000048947 */ /* 0x000fea0003800000 */
[----:B------:R0:W5:Y:S02]  /*3300*/  LDG.E.LTC128B.U16 R18, desc[UR52][R8.64+0x10] ;  /* 0x0000103408127981 */ /* 0x000164000c1e1520 */
.L_x_47:
[----:B------:R-:W-:Y:S05]  /*3310*/  BSYNC B1 ;  /* 0x0000000000017941 */ /* 0x000fea0003800000 */
.L_x_46:
[----:B0----5:R-:W-:Y:S01]  /*3320*/  HADD2.F32 R12, -RZ, R18.H0_H0 ;  /* 0x20000012ff0c7230 */ /* 0x021fe20000004100 */
[----:B------:R-:W-:Y:S01]  /*3330*/  ISETP.GT.AND P1, PT, R0, 0x8, P1 ;  /* 0x000000080000780c */ /* 0x000fe20000f24270 */
[----:B------:R-:W-:Y:S03]  /*3340*/  BSSY B1, `(.L_x_48) ;  /* 0x0000007000017945 */ /* 0x000fe60003800000 */
[----:B-1----:R-:W-:-:S04]  /*3350*/  FMUL R7, R12, R49 ;  /* 0x000000310c077220 */ /* 0x002fc80000400000 */
[----:B------:R-:W-:-:S05]  /*3360*/  FFMA R7, R46, R48, R7 ;  /* 0x000000302e077223 */ /* 0x000fca0000000007 */
[----:B------:R-:W-:-:S05]  /*3370*/  F2FP.F16.F32.PACK_AB R7, RZ, R7 ;  /* 0x00000007ff07723e */ /* 0x000fca00000000ff */
[----:B------:R0:W-:Y:S01]  /*3380*/  @P0 STG.E.U16 desc[UR52][R10.64+0x10], R7 ;  /* 0x000010070a000986 */ /* 0x0001e2000c101534 */
[----:B------:R-:W-:Y:S05]  /*3390*/  @!P1 BRA `(.L_x_49) ;  /* 0x0000000000049947 */ /* 0x000fea0003800000 */
[----:B------:R1:W5:Y:S02]  /*33a0*/  LDG.E.LTC128B.U16 R18, desc[UR52][R8.64+0x12] ;  /* 0x0000123408127981 */ /* 0x000364000c1e1520 */
.L_x_49:
[----:B------:R-:W-:Y:S05]  /*33b0*/  BSYNC B1 ;  /* 0x0000000000017941 */ /* 0x000fea0003800000 */
.L_x_48:
        /* <DEDUP_REMOVED lines=10> */
.L_x_51:
[----:B------:R-:W-:Y:S05]  /*3460*/  BSYNC B1 ;  /* 0x0000000000017941 */ /* 0x000fea0003800000 */
.L_x_50:
[----:B0----5:R-:W-:Y:S01]  /*3470*/  HADD2.F32 R12, -RZ, R18.H0_H0 ;  /* 0x20000012ff0c7230 */ /* 0x021fe20000004100 */
        /* <DEDUP_REMOVED lines=9> */
.L_x_53:
[----:B------:R-:W-:Y:S05]  /*3510*/  BSYNC B1 ;  /* 0x0000000000017941 */ /* 0x000fea0003800000 */
.L_x_52:
        /* <DEDUP_REMOVED lines=9> */
.L_x_55:
[----:B------:R-:W-:Y:S05]  /*35b0*/  BSYNC B1 ;  /* 0x0000000000017941 */ /* 0x000fea0003800000 */
.L_x_54:
[----:B0----5:R-:W-:Y:S01]  /*35c0*/  HADD2.F32 R12, -RZ, R18.H0_H0 ;  /* 0x20000012ff0c7230 */ /* 0x021fe20000004100 */
        /* <DEDUP_REMOVED lines=8> */
.L_x_57:
[----:B------:R-:W-:Y:S05]  /*3650*/  BSYNC B1 ;  /* 0x0000000000017941 */ /* 0x000fea0003800000 */
.L_x_56:
        /* <DEDUP_REMOVED lines=10> */
.L_x_59:
[----:B------:R-:W-:Y:S05]  /*3700*/  BSYNC B1 ;  /* 0x0000000000017941 */ /* 0x000fea0003800000 */
.L_x_58:
        /* <DEDUP_REMOVED lines=10> */
.L_x_61:
[----:B------:R-:W-:Y:S05]  /*37b0*/  BSYNC B1 ;  /* 0x0000000000017941 */ /* 0x000fea0003800000 */
.L_x_60:
        /* <DEDUP_REMOVED lines=9> */
.L_x_63:
[----:B------:R-:W-:Y:S05]  /*3850*/  BSYNC B1 ;  /* 0x0000000000017941 */ /* 0x000fea0003800000 */
.L_x_62:
        /* <DEDUP_REMOVED lines=9> */
.L_x_65:
[----:B------:R-:W-:Y:S05]  /*38f0*/  BSYNC B1 ;  /* 0x0000000000017941 */ /* 0x000fea0003800000 */
.L_x_64:
        /* <DEDUP_REMOVED lines=10> */
.L_x_67:
[----:B------:R-:W-:Y:S05]  /*39a0*/  BSYNC B1 ;  /* 0x0000000000017941 */ /* 0x000fea0003800000 */
.L_x_66:
        /* <DEDUP_REMOVED lines=10> */
.L_x_69:
[----:B------:R-:W-:Y:S05]  /*3a50*/  BSYNC B1 ;  /* 0x0000000000017941 */ /* 0x000fea0003800000 */
.L_x_68:
        /* <DEDUP_REMOVED lines=9> */
.L_x_71:
[----:B------:R-:W-:Y:S05]  /*3af0*/  BSYNC B1 ;  /* 0x0000000000017941 */ /* 0x000fea0003800000 */
.L_x_70:
        /* <DEDUP_REMOVED lines=9> */
.L_x_73:
[----:B------:R-:W-:Y:S05]  /*3b90*/  BSYNC B1 ;  /* 0x0000000000017941 */ /* 0x000fea0003800000 */
.L_x_72:
        /* <DEDUP_REMOVED lines=10> */
.L_x_75:
[----:B------:R-:W-:Y:S05]  /*3c40*/  BSYNC B1 ;  /* 0x0000000000017941 */ /* 0x000fea0003800000 */
.L_x_74:
        /* <DEDUP_REMOVED lines=10> */
.L_x_77:
[----:B------:R-:W-:Y:S05]  /*3cf0*/  BSYNC B1 ;  /* 0x0000000000017941 */ /* 0x000fea0003800000 */
.L_x_76:
[----:B0--345:R-:W-:Y:S01]  /*3d00*/  HADD2.F32 R2, -RZ, R18.H0_H0 ;  /* 0x20000012ff027230 */ /* 0x039fe20000004100 */
        /* <DEDUP_REMOVED lines=8> */
.L_x_79:
[----:B------:R-:W-:Y:S05]  /*3d90*/  BSYNC B1 ;  /* 0x0000000000017941 */ /* 0x000fea0003800000 */
.L_x_78:
[----:B0----5:R-:W-:Y:S01]  /*3da0*/  HADD2.F32 R2, -RZ, R18.H0_H0 ;  /* 0x20000012ff027230 */ /* 0x021fe20000004100 */
[----:B------:R-:W-:Y:S01]  /*3db0*/  ISETP.GT.AND P1, PT, R0, 0x8, P1 ;  /* 0x000000080000780c */ /* 0x000fe20000f24270 */
[----:B------:R-:W-:Y:S03]  /*3dc0*/  BSSY B1, `(.L_x_80) ;  /* 0x000000a000017945 */ /* 0x000fe60003800000 */
[----:B------:R-:W-:Y:S01]  /*3dd0*/  FMUL R3, R2, R49 ;  /* 0x0000003102037220 */ /* 0x000fe20000400000 */
[----:B------:R-:W-:-:S03]  /*3de0*/  @P0 IMAD.MOV.U32 R2, RZ, RZ, R10 ;  /* 0x000000ffff020224 */ /* 0x000fc600078e000a */
[----:B------:R-:W-:-:S05]  /*3df0*/  FFMA R3, R30, R48, R3 ;  /* 0x000000301e037223 */ /* 0x000fca0000000003 */
[----:B------:R-:W-:-:S04]  /*3e00*/  F2FP.F16.F32.PACK_AB R3, RZ, R3 ;  /* 0x00000003ff03723e */ /* 0x000fc800000000ff */
[----:B------:R-:W-:Y:S01]  /*3e10*/  PRMT R4, R3, 0x7610, R4 ;  /* 0x0000761003047816 */ /* 0x000fe20000000004 */
[----:B------:R-:W-:-:S05]  /*3e20*/  @P0 IMAD.MOV.U32 R3, RZ, RZ, R11 ;  /* 0x000000ffff030224 */ /* 0x000fca00078e000b */
[----:B------:R0:W-:Y:S01]  /*3e30*/  @P0 STG.E.U16 desc[UR52][R2.64+0x50], R4 ;  /* 0x0000500402000986 */ /* 0x0001e2000c101534 */
[----:B------:R-:W-:Y:S05]  /*3e40*/  @!P1 BRA `(.L_x_81) ;  /* 0x0000000000049947 */ /* 0x000fea0003800000 */
[----:B------:R4:W5:Y:S02]  /*3e50*/  LDG.E.LTC128B.U16 R18, desc[UR52][R8.64+0x52] ;  /* 0x0000523408127981 */ /* 0x000964000c1e1520 */
.L_x_81:
[----:B------:R-:W-:Y:S05]  /*3e60*/  BSYNC B1 ;  /* 0x0000000000017941 */ /* 0x000fea0003800000 */
.L_x_80:
[----:B------:R-:W-:Y:S05]  /*3e70*/  @!P1 BRA `(.L_x_82) ;  /* 0x0000000400e09947 */ /* 0x000fea0003800000 */
[----:B-----5:R-:W-:-:S05]  /*3e80*/  HADD2.F32 R18, -RZ, R18.H0_H0 ;  /* 0x20000012ff127230 */ /* 0x020fca0000004100 */
[----:B------:R-:W-:-:S04]  /*3e90*/  FMUL R18, R18, R49 ;  /* 0x0000003112127220 */ /* 0x000fc80000400000 */
[----:B------:R-:W-:-:S05]  /*3ea0*/  FFMA R18, R31, R48, R18 ;  /* 0x000000301f127223 */ /* 0x000fca0000000012 */
[----:B------:R-:W-:-:S05]  /*3eb0*/  F2FP.F16.F32.PACK_AB R18, RZ, R18 ;  /* 0x00000012ff12723e */ /* 0x000fca00000000ff */
[----:B------:R0:W-:Y:S01]  /*3ec0*/  STG.E.U16 desc[UR52][R10.64+0x52], R18 ;  /* 0x000052120a007986 */ /* 0x0001e2000c101534 */
[----:B------:R-:W-:Y:S05]  /*3ed0*/  BRA `(.L_x_82) ;  /* 0x0000000400c87947 */ /* 0x000fea0003800000 */
.L_x_37:
[----:B------:R-:W-:Y:S01]  /*3ee0*/  ULDC.64 UR4, c[0x0][0x5c0] ;  /* 0x0001700000047ab9 */ /* 0x000fe20000000a00 */
[----:B------:R-:W-:Y:S01]  /*3ef0*/  ISETP.GT.AND P3, PT, R6, 0x1, PT ;  /* 0x000000010600780c */ /* 0x000fe20003f64270 */
[-C--:B------:R-:W-:Y:S01]  /*3f00*/  FMUL R40, R40, R48.reuse ;  /* 0x0000003028287220 */ /* 0x080fe20000400000 */
[----:B------:R-:W-:Y:S01]  /*3f10*/  LEA R2, P1, R60, UR4, 0x1 ;  /* 0x000000043c027c11 */ /* 0x000fe2000f8208ff */
[-C--:B------:R-:W-:Y:S01]  /*3f20*/  FMUL R41, R41, R48.reuse ;  /* 0x0000003029297220 */ /* 0x080fe20000400000 */
[----:B------:R-:W-:Y:S01]  /*3f30*/  SHF.L.U64.HI R65, R64, 0x4, R65 ;  /* 0x0000000440417819 */ /* 0x000fe20000010241 */
[-C--:B------:R-:W-:Y:S01]  /*3f40*/  FMUL R42, R42, R48.reuse ;  /* 0x000000302a2a7220 */ /* 0x080fe20000400000 */
[----:B------:R-:W-:Y:S01]  /*3f50*/  LEA.HI.X R3, R60, UR5, R5, 0x1, P1 ;  /* 0x000000053c037c11 */ /* 0x000fe200088f0c05 */
[-C--:B------:R-:W-:Y:S01]  /*3f60*/  FMUL R43, R43, R48.reuse ;  /* 0x000000302b2b7220 */ /* 0x080fe20000400000 */
[----:B------:R-:W-:Y:S01]  /*3f70*/  ISETP.GT.AND P1, PT, R0, RZ, P3 ;  /* 0x000000ff0000720c */ /* 0x000fe20001f24270 */
[----:B------:R-:W-:Y:S01]  /*3f80*/  FMUL R44, R44, R48 ;  /* 0x000000302c2c7220 */ /* 0x000fe20000400000 */
[----:B------:R-:W-:Y:S01]  /*3f90*/  F2FP.F16.F32.PACK_AB R40, RZ, R40 ;  /* 0x00000028ff28723e */ /* 0x000fe200000000ff */
[-C--:B------:R-:W-:Y:S01]  /*3fa0*/  FMUL R45, R45, R48.reuse ;  /* 0x000000302d2d7220 */ /* 0x080fe20000400000 */
[----:B------:R-:W-:Y:S01]  /*3fb0*/  F2FP.F16.F32.PACK_AB R41, RZ, R41 ;  /* 0x00000029ff29723e */ /* 0x000fe200000000ff */
[----:B------:R-:W-:Y:S01]  /*3fc0*/  FMUL R46, R46, R48 ;  /* 0x000000302e2e7220 */ /* 0x000fe20000400000 */
[----:B------:R-:W-:Y:S01]  /*3fd0*/  LEA R4, P4, R64, R2, 0x4 ;  /* 0x0000000240047211 */ /* 0x000fe200078820ff */
[----:B------:R-:W-:Y:S01]  /*3fe0*/  @P2 STG.E.U16 desc[UR52][R2.64], R40 ;  /* 0x0000002802002986 */ /* 0x000fe2000c101534 */
[----:B------:R-:W-:Y:S01]  /*3ff0*/  ISETP.GT.AND P2, PT, R6, 0x8, PT ;  /* 0x000000080600780c */ /* 0x000fe20003f44270 */
[-C--:B------:R-:W-:Y:S01]  /*4000*/  FMUL R47, R47, R48.reuse ;  /* 0x000000302f2f7220 */ /* 0x080fe20000400000 */
[C---:B------:R-:W-:Y:S01]  /*4010*/  ISETP.GT.AND P3, PT, R0.reuse, 0x8, P3 ;  /* 0x000000080000780c */ /* 0x040fe20001f64270 */
[----:B------:R-:W-:Y:S01]  /*4020*/  IMAD.X R5, R65, 0x1, R3, P4 ;  /* 0x0000000141057824 */ /* 0x000fe200020e0603 */
[C---:B------:R-:W-:Y:S01]  /*4030*/  ISETP.GT.AND P5, PT, R0.reuse, RZ, P2 ;  /* 0x000000ff0000720c */ /* 0x040fe200017a4270 */
[----:B------:R-:W-:Y:S01]  /*4040*/  @P1 STG.E.U16 desc[UR52][R2.64+0x2], R41 ;  /* 0x0000022902001986 */ /* 0x000fe2000c101534 */
[----:B------:R-:W-:Y:S01]  /*4050*/  ISETP.GT.AND P1, PT, R0, 0x8, P0 ;  /* 0x000000080000780c */ /* 0x000fe20000724270 */
[-C--:B------:R-:W-:Y:S01]  /*4060*/  FMUL R32, R32, R48.reuse ;  /* 0x0000003020207220 */ /* 0x080fe20000400000 */
[----:B------:R-:W-:Y:S01]  /*4070*/  ISETP.GT.AND P0, PT, R6, 0x9, PT ;  /* 0x000000090600780c */ /* 0x000fe20003f04270 */
[----:B------:R-:W-:Y:S01]  /*4080*/  FMUL R33, R33, R48 ;  /* 0x0000003021217220 */ /* 0x000fe20000400000 */
[----:B------:R-:W-:Y:S01]  /*4090*/  F2FP.F16.F32.PACK_AB R42, RZ, R42 ;  /* 0x0000002aff2a723e */ /* 0x000fe200000000ff */
[-C--:B------:R-:W-:Y:S01]  /*40a0*/  FMUL R34, R34, R48.reuse ;  /* 0x0000003022227220 */ /* 0x080fe20000400000 */
[----:B------:R-:W-:Y:S01]  /*40b0*/  ISETP.GT.AND P4, PT, R0, RZ, P0 ;  /* 0x000000ff0000720c */ /* 0x000fe20000784270 */
[-C--:B------:R-:W-:Y:S01]  /*40c0*/  FMUL R35, R35, R48.reuse ;  /* 0x0000003023237220 */ /* 0x080fe20000400000 */
[----:B------:R-:W-:Y:S01]  /*40d0*/  F2FP.F16.F32.PACK_AB R43, RZ, R43 ;  /* 0x0000002bff2b723e */ /* 0x000fe200000000ff */
[----:B------:R-:W-:Y:S01]  /*40e0*/  FMUL R36, R36, R48 ;  /* 0x0000003024247220 */ /* 0x000fe20000400000 */
[----:B------:R-:W-:Y:S01]  /*40f0*/  F2FP.F16.F32.PACK_AB R44, RZ, R44 ;  /* 0x0000002cff2c723e */ /* 0x000fe200000000ff */
[-C--:B------:R-:W-:Y:S01]  /*4100*/  FMUL R37, R37, R48.reuse ;  /* 0x0000003025257220 */ /* 0x080fe20000400000 */
[----:B------:R-:W-:Y:S01]  /*4110*/  F2FP.F16.F32.PACK_AB R45, RZ, R45 ;  /* 0x0000002dff2d723e */ /* 0x000fe200000000ff */
[----:B------:R-:W-:Y:S01]  /*4120*/  @P1 STG.E.U16 desc[UR52][R4.64], R42 ;  /* 0x0000002a04001986 */ /* 0x000fe2000c101534 */
[----:B------:R-:W-:Y:S01]  /*4130*/  ISETP.GT.AND P1, PT, R0, 0x8, P2 ;  /* 0x000000080000780c */ /* 0x000fe20001724270 */
[-C--:B------:R-:W-:Y:S01]  /*4140*/  FMUL R38, R38, R48.reuse ;  /* 0x0000003026267220 */ /* 0x080fe20000400000 */
[----:B------:R-:W-:Y:S01]  /*4150*/  ISETP.GT.AND P2, PT, R6, 0x10, PT ;  /* 0x000000100600780c */ /* 0x000fe20003f44270 */
[----:B------:R-:W-:Y:S01]  /*4160*/  @P3 STG.E.U16 desc[UR52][R4.64+0x2], R43 ;  /* 0x0000022b04003986 */ /* 0x000fe2000c101534 */
[----:B------:R-:W-:Y:S01]  /*4170*/  ISETP.GT.AND P3, PT, R0, 0x8, P0 ;  /* 0x000000080000780c */ /* 0x000fe20000764270 */
[-C--:B------:R-:W-:Y:S01]  /*4180*/  FMUL R39, R39, R48.reuse ;  /* 0x0000003027277220 */ /* 0x080fe20000400000 */
[----:B------:R-:W-:Y:S01]  /*4190*/  ISETP.GT.AND P0, PT, R6, 0x11, PT ;  /* 0x000000110600780c */ /* 0x000fe20003f04270 */
[----:B------:R-:W-:Y:S01]  /*41a0*/  @P5 STG.E.U16 desc[UR52][R2.64+0x10], R44 ;  /* 0x0000102c02005986 */ /* 0x000fe2000c101534 */
[----:B------:R-:W-:Y:S01]  /*41b0*/  ISETP.GT.AND P5, PT, R0, RZ, P2 ;  /* 0x000000ff0000720c */ /* 0x000fe200017a4270 */
[----:B------:R-:W-:Y:S01]  /*41c0*/  FMUL R24, R24, R48 ;  /* 0x0000003018187220 */ /* 0x000fe20000400000 */
[----:B------:R-:W-:Y:S01]  /*41d0*/  F2FP.F16.F32.PACK_AB R46, RZ, R46 ;  /* 0x0000002eff2e723e */ /* 0x000fe200000000ff */
[----:B------:R-:W-:Y:S01]  /*41e0*/  @P4 STG.E.U16 desc[UR52][R2.64+0x12], R45 ;  /* 0x0000122d02004986 */ /* 0x000fe2000c101534 */
[----:B------:R-:W-:Y:S01]  /*41f0*/  ISETP.GT.AND P4, PT, R0, RZ, P0 ;  /* 0x000000ff0000720c */ /* 0x000fe20000784270 */
[----:B------:R-:W-:Y:S01]  /*4200*/  FMUL R25, R25, R48 ;  /* 0x0000003019197220 */ /* 0x000fe20000400000 */
[----:B------:R-:W-:Y:S01]  /*4210*/  F2FP.F16.F32.PACK_AB R47, RZ, R47 ;  /* 0x0000002fff2f723e */ /* 0x000fe200000000ff */
[----:B------:R-:W-:Y:S01]  /*4220*/  @P1 STG.E.U16 desc[UR52][R4.64+0x10], R46 ;  /* 0x0000102e04001986 */ /* 0x000fe2000c101534 */
[----:B------:R-:W-:Y:S01]  /*4230*/  F2FP.F16.F32.PACK_AB R32, RZ, R32 ;  /* 0x00000020ff20723e */ /* 0x000fe200000000ff */
[-C--:B------:R-:W-:Y:S01]  /*4240*/  FMUL R26, R26, R48.reuse ;  /* 0x000000301a1a7220 */ /* 0x080fe20000400000 */
[----:B------:R-:W-:Y:S01]  /*4250*/  F2FP.F16.F32.PACK_AB R33, RZ, R33 ;  /* 0x00000021ff21723e */ /* 0x000fe200000000ff */
[----:B------:R-:W-:Y:S01]  /*4260*/  @P3 STG.E.U16 desc[UR52][R4.64+0x12], R47 ;  /* 0x0000122f04003986 */ /* 0x000fe2000c101534 */
[C---:B------:R-:W-:Y:S01]  /*4270*/  ISETP.GT.AND P2, PT, R0.reuse, 0x8, P2 ;  /* 0x000000080000780c */ /* 0x040fe20001744270 */
[-C--:B------:R-:W-:Y:S01]  /*4280*/  FMUL R27, R27, R48.reuse ;  /* 0x000000301b1b7220 */ /* 0x080fe20000400000 */
[----:B------:R-:W-:Y:S01]  /*4290*/  ISETP.GT.AND P0, PT, R0, 0x8, P0 ;  /* 0x000000080000780c */ /* 0x000fe20000704270 */
[----:B------:R-:W-:Y:S01]  /*42a0*/  @P5 STG.E.U16 desc[UR52][R2.64+0x20], R32 ;  /* 0x0000202002005986 */ /* 0x000fe2000c101534 */
[----:B------:R-:W-:Y:S01]  /*42b0*/  ISETP.GT.AND P5, PT, R6, 0x18, PT ;  /* 0x000000180600780c */ /* 0x000fe20003fa4270 */
[----:B------:R-:W-:Y:S01]  /*42c0*/  FMUL R28, R28, R48 ;  /* 0x000000301c1c7220 */ /* 0x000fe20000400000 */
[----:B------:R-:W-:Y:S01]  /*42d0*/  F2FP.F16.F32.PACK_AB R34, RZ, R34 ;  /* 0x00000022ff22723e */ /* 0x000fe200000000ff */
[----:B------:R-:W-:Y:S01]  /*42e0*/  @P4 STG.E.U16 desc[UR52][R2.64+0x22], R33 ;  /* 0x0000222102004986 */ /* 0x000fe2000c101534 */
[----:B------:R-:W-:Y:S01]  /*42f0*/  ISETP.GT.AND P4, PT, R6, 0x19, PT ;  /* 0x000000190600780c */ /* 0x000fe20003f84270 */
[-C--:B------:R-:W-:Y:S01]  /*4300*/  FMUL R29, R29, R48.reuse ;  /* 0x000000301d1d7220 */ /* 0x080fe20000400000 */
[----:B------:R-:W-:Y:S01]  /*4310*/  ISETP.GT.AND P1, PT, R0, RZ, P5 ;  /* 0x000000ff0000720c */ /* 0x000fe20002f24270 */
[-C--:B------:R-:W-:Y:S01]  /*4320*/  FMUL R30, R30, R48.reuse ;  /* 0x000000301e1e7220 */ /* 0x080fe20000400000 */
[----:B------:R-:W-:Y:S01]  /*4330*/  ISETP.GT.AND P6, PT, R0, RZ, P4 ;  /* 0x000000ff0000720c */ /* 0x000fe200027c4270 */
[----:B------:R-:W-:Y:S01]  /*4340*/  @P2 STG.E.U16 desc[UR52][R4.64+0x20], R34 ;  /* 0x0000202204002986 */ /* 0x000fe2000c101534 */
[----:B------:R-:W-:Y:S01]  /*4350*/  F2FP.F16.F32.PACK_AB R35, RZ, R35 ;  /* 0x00000023ff23723e */ /* 0x000fe200000000ff */
[----:B------:R-:W-:Y:S01]  /*4360*/  FMUL R31, R31, R48 ;  /* 0x000000301f1f7220 */ /* 0x000fe20000400000 */
[----:B------:R-:W-:-:S02]  /*4370*/  F2FP.F16.F32.PACK_AB R36, RZ, R36 ;  /* 0x00000024ff24723e */ /* 0x000fc400000000ff */
[----:B------:R-:W-:Y:S01]  /*4380*/  F2FP.F16.F32.PACK_AB R37, RZ, R37 ;  /* 0x00000025ff25723e */ /* 0x000fe200000000ff */
[----:B------:R-:W-:Y:S01]  /*4390*/  @P0 STG.E.U16 desc[UR52][R4.64+0x22], R35 ;  /* 0x0000222304000986 */ /* 0x000fe2000c101534 */
[----:B------:R-:W-:Y:S02]  /*43a0*/  ISETP.GT.AND P5, PT, R0, 0x8, P5 ;  /* 0x000000080000780c */ /* 0x000fe40002fa4270 */
[----:B------:R-:W-:Y:S01]  /*43b0*/  ISETP.GT.AND P3, PT, R6, 0x20, PT ;  /* 0x000000200600780c */ /* 0x000fe20003f64270 */
[----:B------:R-:W-:Y:S01]  /*43c0*/  @P1 STG.E.U16 desc[UR52][R2.64+0x30], R36 ;  /* 0x0000302402001986 */ /* 0x000fe2000c101534 */
[C---:B------:R-:W-:Y:S02]  /*43d0*/  ISETP.GT.AND P4, PT, R0.reuse, 0x8, P4 ;  /* 0x000000080000780c */ /* 0x040fe40002784270 */
[----:B------:R-:W-:Y:S01]  /*43e0*/  F2FP.F16.F32.PACK_AB R38, RZ, R38 ;  /* 0x00000026ff26723e */ /* 0x000fe200000000ff */
[----:B------:R-:W-:Y:S01]  /*43f0*/  @P6 STG.E.U16 desc[UR52][R2.64+0x32], R37 ;  /* 0x0000322502006986 */ /* 0x000fe2000c101534 */
[----:B------:R-:W-:-:S02]  /*4400*/  ISETP.GT.AND P6, PT, R0, RZ, P3 ;  /* 0x000000ff0000720c */ /* 0x000fc40001fc4270 */
[----:B------:R-:W-:Y:S02]  /*4410*/  F2FP.F16.F32.PACK_AB R39, RZ, R39 ;  /* 0x00000027ff27723e */ /* 0x000fe400000000ff */
[C---:B------:R-:W-:Y:S01]  /*4420*/  ISETP.GT.AND P2, PT, R6.reuse, 0x21, PT ;  /* 0x000000210600780c */ /* 0x040fe20003f44270 */
[----:B------:R-:W-:Y:S01]  /*4430*/  @P5 STG.E.U16 desc[UR52][R4.64+0x30], R38 ;  /* 0x0000302604005986 */ /* 0x000fe2000c101534 */
[----:B------:R-:W-:Y:S02]  /*4440*/  F2FP.F16.F32.PACK_AB R24, RZ, R24 ;  /* 0x00000018ff18723e */ /* 0x000fe400000000ff */
[C---:B------:R-:W-:Y:S01]  /*4450*/  ISETP.GT.AND P1, PT, R6.reuse, 0x28, PT ;  /* 0x000000280600780c */ /* 0x040fe20003f24270 */
[----:B------:R-:W-:Y:S01]  /*4460*/  @P4 STG.E.U16 desc[UR52][R4.64+0x32], R39 ;  /* 0x0000322704004986 */ /* 0x000fe2000c101534 */
[----:B------:R-:W-:Y:S02]  /*4470*/  ISETP.GT.AND P0, PT, R6, 0x29, PT ;  /* 0x000000290600780c */ /* 0x000fe40003f04270 */
[C---:B------:R-:W-:Y:S01]  /*4480*/  ISETP.GT.AND P4, PT, R0.reuse, RZ, P2 ;  /* 0x000000ff0000720c */ /* 0x040fe20001784270 */
[----:B------:R-:W-:Y:S01]  /*4490*/  @P6 STG.E.U16 desc[UR52][R2.64+0x40], R24 ;  /* 0x0000401802006986 */ /* 0x000fe2000c101534 */
[----:B------:R-:W-:-:S02]  /*44a0*/  ISETP.GT.AND P3, PT, R0, 0x8, P3 ;  /* 0x000000080000780c */ /* 0x000fc40001f64270 */
[C---:B------:R-:W-:Y:S02]  /*44b0*/  ISETP.GT.AND P2, PT, R0.reuse, 0x8, P2 ;  /* 0x000000080000780c */ /* 0x040fe40001744270 */
[C---:B------:R-:W-:Y:S02]  /*44c0*/  ISETP.GT.AND P5, PT, R0.reuse, RZ, P1 ;  /* 0x000000ff0000720c */ /* 0x040fe40000fa4270 */
[C---:B------:R-:W-:Y:S02]  /*44d0*/  ISETP.GT.AND P6, PT, R0.reuse, RZ, P0 ;  /* 0x000000ff0000720c */ /* 0x040fe400007c4270 */
[----:B------:R-:W-:Y:S02]  /*44e0*/  ISETP.GT.AND P1, PT, R0, 0x8, P1 ;  /* 0x000000080000780c */ /* 0x000fe40000f24270 */
[----:B------:R-:W-:Y:S02]  /*44f0*/  F2FP.F16.F32.PACK_AB R25, RZ, R25 ;  /* 0x00000019ff19723e */ /* 0x000fe400000000ff */
[----:B------:R-:W-:-:S02]  /*4500*/  F2FP.F16.F32.PACK_AB R26, RZ, R26 ;  /* 0x0000001aff1a723e */ /* 0x000fc400000000ff */
[----:B------:R-:W-:Y:S01]  /*4510*/  F2FP.F16.F32.PACK_AB R27, RZ, R27 ;  /* 0x0000001bff1b723e */ /* 0x000fe200000000ff */
[----:B------:R-:W-:Y:S01]  /*4520*/  @P4 STG.E.U16 desc[UR52][R2.64+0x42], R25 ;  /* 0x0000421902004986 */ /* 0x000fe2000c101534 */
[----:B------:R-:W-:Y:S02]  /*4530*/  ISETP.GT.AND P0, PT, R0, 0x8, P0 ;  /* 0x000000080000780c */ /* 0x000fe40000704270 */
[----:B------:R-:W-:Y:S01]  /*4540*/  F2FP.F16.F32.PACK_AB R28, RZ, R28 ;  /* 0x0000001cff1c723e */ /* 0x000fe200000000ff */
[----:B------:R-:W-:Y:S01]  /*4550*/  @P3 STG.E.U16 desc[UR52][R4.64+0x40], R26 ;  /* 0x0000401a04003986 */ /* 0x000fe2000c101534 */
[----:B------:R-:W-:Y:S02]  /*4560*/  F2FP.F16.F32.PACK_AB R29, RZ, R29 ;  /* 0x0000001dff1d723e */ /* 0x000fe400000000ff */
[----:B------:R-:W-:Y:S01]  /*4570*/  F2FP.F16.F32.PACK_AB R30, RZ, R30 ;  /* 0x0000001eff1e723e */ /* 0x000fe200000000ff */
[----:B------:R-:W-:Y:S01]  /*4580*/  @P2 STG.E.U16 desc[UR52][R4.64+0x42], R27 ;  /* 0x0000421b04002986 */ /* 0x000fe2000c101534 */
[----:B------:R-:W-:-:S03]  /*4590*/  F2FP.F16.F32.PACK_AB R31, RZ, R31 ;  /* 0x0000001fff1f723e */ /* 0x000fc600000000ff */
[----:B------:R-:W-:Y:S04]  /*45a0*/  @P5 STG.E.U16 desc[UR52][R2.64+0x50], R28 ;  /* 0x0000501c02005986 */ /* 0x000fe8000c101534 */
[----:B------:R0:W-:Y:S02]  /*45b0*/  @P6 STG.E.U16 desc[UR52][R2.64+0x52], R29 ;  /* 0x0000521d02006986 */ /* 0x0001e4000c101534 */
[----:B0-----:R-:W-:Y:S02]  /*45c0*/  @P1 IMAD.MOV.U32 R2, RZ, RZ, R4 ;  /* 0x000000ffff021224 */ /* 0x001fe400078e0004 */
[----:B------:R-:W-:-:S05]  /*45d0*/  @P1 IMAD.MOV.U32 R3, RZ, RZ, R5 ;  /* 0x000000ffff031224 */ /* 0x000fca00078e0005 */
[----:B------:R0:W-:Y:S04]  /*45e0*/  @P1 STG.E.U16 desc[UR52][R2.64+0x50], R30 ;  /* 0x0000501e02001986 */ /* 0x0001e8000c101534 */
[----:B------:R0:W-:Y:S02]  /*45f0*/  @P0 STG.E.U16 desc[UR52][R4.64+0x52], R31 ;  /* 0x0000521f04000986 */ /* 0x0001e4000c101534 */
.L_x_82:
[----:B------:R-:W-:Y:S05]  /*4600*/  BSYNC B0 ;  /* 0x0000000000007941 */ /* 0x000fea0003800000 */
.L_x_36:
[----:B0-----:R-:W-:Y:S01]  /*4610*/  IMAD.U32 R2, RZ, RZ, UR50 ;  /* 0x00000032ff027e24 */ /* 0x001fe2000f8e00ff */
[----:B------:R-:W-:Y:S01]  /*4620*/  ULDC.64 UR4, c[0x0][0x650] ;  /* 0x0001940000047ab9 */ /* 0x000fe20000000a00 */
[----:B------:R-:W-:Y:S01]  /*4630*/  IMAD.U32 R0, RZ, RZ, UR37 ;  /* 0x00000025ff007e24 */ /* 0x000fe2000f8e00ff */
[----:B------:R0:W-:Y:S01]  /*4640*/  SYNCS.ARRIVE.TRANS64.A1T0 RZ, [R56+UR44], RZ ;  /* 0x000000ff38ff79a7 */ /* 0x0001e2000810002c */
[----:B------:R-:W-:Y:S01]  /*4650*/  IMAD.U32 R3, RZ, RZ, UR51 ;  /* 0x00000033ff037e24 */ /* 0x000fe2000f8e00ff */
[C---:B------:R-:W-:Y:S01]  /*4660*/  LEA R16, P0, R2.reuse, R16, 0x1 ;  /* 0x0000001002107211 */ /* 0x040fe200078008ff */
[----:B-----5:R-:W-:Y:S02]  /*4670*/  IMAD.MOV.U32 R18, RZ, RZ, -0x1 ;  /* 0xffffffffff127424 */ /* 0x020fe400078e00ff */
[----:B------:R-:W-:Y:S01]  /*4680*/  IMAD.MOV.U32 R19, RZ, RZ, -0x1 ;  /* 0xffffffffff137424 */ /* 0x000fe200078e00ff */
[----:B------:R-:W-:Y:S01]  /*4690*/  LEA.HI.X R17, R2, R17, R0, 0x1, P0 ;  /* 0x0000001102117211 */ /* 0x000fe200000f0c00 */
[----:B------:R-:W-:Y:S01]  /*46a0*/  IMAD.MOV.U32 R2, RZ, RZ, -0x1 ;  /* 0xffffffffff027424 */ /* 0x000fe200078e00ff */
[----:B------:R-:W-:-:S02]  /*46b0*/  ISETP.GE.U32.AND P0, PT, R16, UR4, PT ;  /* 0x0000000410007c0c */ /* 0x000fc4000bf06070 */
[----:B------:R-:W-:Y:S02]  /*46c0*/  PRMT R0, RZ, 0x7610, R0 ;  /* 0x00007610ff007816 */ /* 0x000fe40000000000 */
[----:B------:R-:W-:-:S13]  /*46d0*/  ISETP.GE.U32.AND.EX P0, PT, R17, UR5, PT, P0 ;  /* 0x0000000511007c0c */ /* 0x000fda000bf06100 */
[----:B0-----:R-:W-:Y:S05]  /*46e0*/  @P0 BRA `(.L_x_83) ;  /* 0x00000004008c0947 */ /* 0x001fea0003800000 */
[----:B------:R-:W0:Y:S01]  /*46f0*/  S2UR UR6, SR_CTAID.X ;  /* 0x00000000000679c3 */ /* 0x000e220000002500 */
[----:B------:R-:W-:Y:S01]  /*4700*/  ULDC.64 UR4, c[0x0][0x628] ;  /* 0x00018a0000047ab9 */ /* 0x000fe20000000a00 */
[----:B------:R-:W-:Y:S01]  /*4710*/  ULDC UR7, c[0x0][0x150] ;  /* 0x0000540000077ab9 */ /* 0x000fe20000000800 */
[----:B------:R-:W-:Y:S01]  /*4720*/  ISETP.NE.U32.AND P0, PT, RZ, UR4, PT ;  /* 0x00000004ff007c0c */ /* 0x000fe2000bf05070 */
[----:B------:R-:W-:Y:S01]  /*4730*/  ULDC UR15, c[0x0][0x630] ;  /* 0x00018c00000f7ab9 */ /* 0x000fe20000000800 */
[C---:B------:R-:W-:Y:S01]  /*4740*/  R2UR UR16, R16.reuse ;  /* 0x00000000101072ca */ /* 0x040fe200000e0000 */
[----:B------:R-:W-:Y:S01]  /*4750*/  ULDC UR18, c[0x0][0x154] ;  /* 0x0000550000127ab9 */ /* 0x000fe20000000800 */
[----:B------:R-:W-:Y:S01]  /*4760*/  ISETP.NE.AND.EX P0, PT, RZ, UR5, PT, P0 ;  /* 0x00000005ff007c0c */ /* 0x000fe2000bf05300 */
[----:B------:R-:W1:Y:S01]  /*4770*/  S2UR UR20, SR_CTAID.Y ;  /* 0x00000000001479c3 */ /* 0x000e620000002600 */
[----:B------:R-:W-:Y:S02]  /*4780*/  R2UR UR17, R17 ;  /* 0x00000000111172ca */ /* 0x000fe400000e0000 */
[----:B------:R-:W-:-:S02]  /*4790*/  R2UR UR12, R16 ;  /* 0x00000000100c72ca */ /* 0x000fc400000e0000 */
[----:B------:R-:W-:Y:S02]  /*47a0*/  R2UR UR13, R17 ;  /* 0x00000000110d72ca */ /* 0x000fe400000e0000 */
[----:B0-----:R-:W-:-:S05]  /*47b0*/  I2FP.F32.U32 R0, UR6 ;  /* 0x0000000600007c45 */ /* 0x001fca0008201000 */
[----:B------:R-:W-:-:S04]  /*47c0*/  FMUL R0, R0, UR7 ;  /* 0x0000000700007c20 */ /* 0x000fc80008400000 */
[----:B------:R0:W0:Y:S01]  /*47d0*/  F2I.U32.TRUNC.NTZ R2, R0 ;  /* 0x0000000000027305 */ /* 0x000022000020f000 */
[----:B-1----:R-:W-:Y:S05]  /*47e0*/  @!P0 BRA `(.L_x_84) ;  /* 0x0000000000308947 */ /* 0x002fea0003800000 */
        /* <DEDUP_REMOVED lines=12> */
.L_x_84:
[----:B------:R-:W-:Y:S01]  /*48b0*/  USHF.R.U64 UR12, UR12, UR15, UR13 ;  /* 0x0000000f0c0c7299 */ /* 0x000fe2000800120d */
[----:B0-----:R-:W-:Y:S01]  /*48c0*/  I2FP.F32.U32 R0, UR20 ;  /* 0x0000001400007c45 */ /* 0x001fe20008201000 */
[----:B------:R-:W-:Y:S02]  /*48d0*/  USHF.R.U32.HI UR4, URZ, UR15, UR13 ;  /* 0x0000000f3f047299 */ /* 0x000fe4000801160d */
[----:B------:R-:W-:Y:S02]  /*48e0*/  UIADD3 UR7, UP0, URZ, -UR12, URZ ;  /* 0x8000000c3f077290 */ /* 0x000fe4000ff1e03f */
[----:B------:R-:W-:Y:S01]  /*48f0*/  FMUL R0, R0, UR18 ;  /* 0x0000001200007c20 */ /* 0x000fe20008400000 */
[----:B------:R-:W-:Y:S01]  /*4900*/  ULDC.64 UR10, c[0x0][0x620] ;  /* 0x00018800000a7ab9 */ /* 0x000fe20000000a00 */
[----:B------:R-:W-:Y:S01]  /*4910*/  UIADD3.X UR4, URZ, ~UR4, URZ, UP0, !UPT ;  /* 0x800000043f047290 */ /* 0x000fe200087fe43f */
[----:B------:R-:W-:Y:S01]  /*4920*/  UMOV UR8, UR16 ;  /* 0x0000001000087c82 */ /* 0x000fe20008000000 */
[----:B------:R-:W-:-:S02]  /*4930*/  UMOV UR9, UR17 ;  /* 0x0000001100097c82 */ /* 0x000fc40008000000 */
[----:B------:R-:W0:Y:S01]  /*4940*/  F2I.U32.TRUNC.NTZ R0, R0 ;  /* 0x0000000000007305 */ /* 0x000e22000020f000 */
[----:B------:R-:W-:Y:S01]  /*4950*/  UIMAD UR4, UR4, UR10, URZ ;  /* 0x0000000a040472a4 */ /* 0x000fe2000f8e023f */
[----:B------:R-:W-:Y:S01]  /*4960*/  R2UR UR17, R2 ;  /* 0x00000000021172ca */ /* 0x000fe200000e0000 */
[----:B------:R-:W-:Y:S02]  /*4970*/  UIMAD.WIDE.U32 UR8, UR7, UR10, UR8 ;  /* 0x0000000a070872a5 */ /* 0x000fe4000f8e0008 */
[----:B------:R-:W-:Y:S01]  /*4980*/  UIMAD UR7, UR7, UR11, UR4 ;  /* 0x0000000b070772a4 */ /* 0x000fe2000f8e0204 */
[----:B------:R-:W-:Y:S01]  /*4990*/  ULDC UR23, c[0x0][0x658] ;  /* 0x0001960000177ab9 */ /* 0x000fe20000000800 */
[----:B------:R-:W-:Y:S02]  /*49a0*/  UMOV UR15, 0xffffffff ;  /* 0xffffffff000f7882 */ /* 0x000fe40000000000 */
[----:B------:R-:W-:Y:S01]  /*49b0*/  UIADD3 UR7, UR9, UR7, URZ ;  /* 0x0000000709077290 */ /* 0x000fe2000fffe03f */
[----:B------:R-:W-:Y:S01]  /*49c0*/  ULDC UR10, c[0x0][0x618] ;  /* 0x00018600000a7ab9 */ /* 0x000fe20000000800 */
[----:B------:R-:W-:Y:S01]  /*49d0*/  ULDC.64 UR4, c[0x0][0x640] ;  /* 0x0001900000047ab9 */ /* 0x000fe20000000a00 */
[----:B------:R-:W-:Y:S01]  /*49e0*/  USHF.L.U32 UR19, UR15, UR23, URZ ;  /* 0x000000170f137299 */ /* 0x000fe2000800063f */
[----:B------:R-:W-:Y:S01]  /*49f0*/  ISETP.NE.U32.AND P0, PT, RZ, UR4, PT ;  /* 0x00000004ff007c0c */ /* 0x000fe2000bf05070 */
[----:B------:R-:W-:Y:S01]  /*4a00*/  USHF.R.U64 UR15, UR8, UR10, UR7 ;  /* 0x0000000a080f7299 */ /* 0x000fe20008001207 */
[----:B0-----:R-:W-:Y:S01]  /*4a10*/  R2UR UR11, R0 ;  /* 0x00000000000b72ca */ /* 0x001fe200000e0000 */
[----:B------:R-:W-:Y:S01]  /*4a20*/  USHF.R.U32.HI UR7, URZ, UR10, UR7 ;  /* 0x0000000a3f077299 */ /* 0x000fe20008011607 */
[----:B------:R-:W-:Y:S01]  /*4a30*/  ISETP.NE.AND.EX P0, PT, RZ, UR5, PT, P0 ;  /* 0x00000005ff007c0c */ /* 0x000fe2000bf05300 */
[----:B------:R-:W-:Y:S01]  /*4a40*/  ULDC UR22, c[0x0][0x608] ;  /* 0x0001820000167ab9 */ /* 0x000fe20000000800 */
[----:B------:R-:W-:-:S02]  /*4a50*/  UIADD3 UR8, -UR17, URZ, URZ ;  /* 0x0000003f11087290 */ /* 0x000fc4000fffe13f */
[----:B------:R-:W-:Y:S02]  /*4a60*/  USHF.R.U64 UR18, UR15, UR22, UR7 ;  /* 0x000000160f127299 */ /* 0x000fe40008001207 */
[----:B------:R-:W-:Y:S01]  /*4a70*/  USHF.R.U32.HI UR7, URZ, UR22, UR7 ;  /* 0x000000163f077299 */ /* 0x000fe20008011607 */
[----:B------:R-:W-:Y:S01]  /*4a80*/  UMOV UR16, 0x1 ;  /* 0x0000000100107882 */ /* 0x000fe20000000000 */
[----:B------:R-:W-:Y:S02]  /*4a90*/  ULDC UR21, c[0x0][0x144] ;  /* 0x0000510000157ab9 */ /* 0x000fe40000000800 */
[----:B------:R-:W-:Y:S01]  /*4aa0*/  USHF.R.U64 UR17, UR18, UR23, UR7 ;  /* 0x0000001712117299 */ /* 0x000fe20008001207 */
[----:B------:R-:W-:Y:S01]  /*4ab0*/  ULDC UR13, c[0x0][0x600] ;  /* 0x00018000000d7ab9 */ /* 0x000fe20000000800 */
[----:B------:R-:W-:Y:S02]  /*4ac0*/  UIADD3 UR22, -UR11, URZ, URZ ;  /* 0x0000003f0b167290 */ /* 0x000fe4000fffe13f */
[----:B------:R-:W-:-:S02]  /*4ad0*/  USHF.L.U32 UR16, UR16, UR23, URZ ;  /* 0x0000001710107299 */ /* 0x000fc4000800063f */
[----:B------:R-:W-:Y:S02]  /*4ae0*/  USHF.R.U32.HI UR11, URZ, UR23, UR7 ;  /* 0x000000173f0b7299 */ /* 0x000fe40008011607 */
[----:B------:R-:W-:Y:S02]  /*4af0*/  UIADD3 UR14, UR13, -0x1, URZ ;  /* 0xffffffff0d0e7890 */ /* 0x000fe4000fffe03f */
[----:B------:R-:W-:Y:S02]  /*4b00*/  ULOP3.LUT UR19, URZ, UR19, URZ, 0x33, !UPT ;  /* 0x000000133f137292 */ /* 0x000fe4000f8e333f */
[----:B------:R-:W-:Y:S01]  /*4b10*/  UIMAD UR23, UR21, UR8, UR6 ;  /* 0x00000008151772a4 */ /* 0x000fe2000f8e0206 */
[----:B------:R-:W-:Y:S01]  /*4b20*/  ULDC UR26, c[0x0][0x148] ;  /* 0x00005200001a7ab9 */ /* 0x000fe20000000800 */
[----:B------:R-:W-:Y:S01]  /*4b30*/  ULDC UR24, c[0x0][0x648] ;  /* 0x0001920000187ab9 */ /* 0x000fe20000000800 */
[----:B------:R-:W-:Y:S01]  /*4b40*/  ULDC UR25, c[0x0][0x638] ;  /* 0x00018e0000197ab9 */ /* 0x000fe20000000800 */
        /* <DEDUP_REMOVED lines=12> */
.L_x_85:
[----:B------:R-:W-:Y:S01]  /*4c10*/  UISETP.NE.AND UP0, UPT, UR38, URZ, UPT ;  /* 0x0000003f2600728c */ /* 0x000fe2000bf05270 */
[----:B------:R-:W-:Y:S01]  /*4c20*/  IMAD.MOV.U32 R0, RZ, RZ, 0x1 ;  /* 0x00000001ff007424 */ /* 0x000fe200078e00ff */
[----:B------:R-:W-:Y:S01]  /*4c30*/  USHF.R.U64 UR4, UR10, UR24, UR11 ;  /* 0x000000180a047299 */ /* 0x000fe2000800120b */
[----:B------:R-:W-:Y:S01]  /*4c40*/  IMAD.U32 R19, RZ, RZ, UR12 ;  /* 0x0000000cff137e24 */ /* 0x000fe2000f8e00ff */
[----:B------:R-:W-:Y:S02]  /*4c50*/  ULOP3.LUT UR19, UR18, UR19, URZ, 0xc0, !UPT ;  /* 0x0000001312137292 */ /* 0x000fe4000f8ec03f */
[----:B------:R-:W-:Y:S02]  /*4c60*/  UIADD3 UR5, -UR4, URZ, URZ ;  /* 0x0000003f04057290 */ /* 0x000fe4000fffe13f */
[----:B------:R-:W-:Y:S02]  /*4c70*/  ULOP3.LUT UR14, UR15, UR14, URZ, 0xc0, !UPT ;  /* 0x0000000e0f0e7292 */ /* 0x000fe4000f8ec03f */
[----:B------:R-:W-:-:S02]  /*4c80*/  UIMAD UR4, UR16, UR4, UR19 ;  /* 0x00000004100472a4 */ /* 0x000fc4000f8e0213 */
[----:B------:R-:W-:Y:S02]  /*4c90*/  @UP0 UIMAD UR23, UR26, UR22, UR20 ;  /* 0x000000161a1702a4 */ /* 0x000fe4000f8e0214 */
[----:B------:R-:W-:-:S03]  /*4ca0*/  UIMAD UR17, UR5, UR25, UR17 ;  /* 0x00000019051172a4 */ /* 0x000fc6000f8e0211 */
[----:B------:R-:W-:Y:S01]  /*4cb0*/  ULDC UR5, c[0x0][0x610] ;  /* 0x0001840000057ab9 */ /* 0x000fe20000000800 */
[----:B------:R-:W-:Y:S02]  /*4cc0*/  UIMAD UR17, UR17, UR13, UR14 ;  /* 0x0000000d111172a4 */ /* 0x000fe4000f8e020e */
[----:B------:R-:W-:-:S04]  /*4cd0*/  UIMAD UR4, UR4, UR5, UR23 ;  /* 0x00000005040472a4 */ /* 0x000fc8000f8e0217 */
[----:B------:R-:W-:Y:S02]  /*4ce0*/  USEL UR5, UR17, UR4, !UP0 ;  /* 0x0000000411057287 */ /* 0x000fe4000c000000 */
[----:B------:R-:W-:-:S04]  /*4cf0*/  USEL UR4, UR4, UR17, !UP0 ;  /* 0x0000001104047287 */ /* 0x000fc8000c000000 */
[----:B------:R-:W-:Y:S02]  /*4d00*/  IMAD.U32 R2, RZ, RZ, UR5 ;  /* 0x00000005ff027e24 */ /* 0x000fe4000f8e00ff */
[----:B------:R-:W-:-:S07]  /*4d10*/  IMAD.U32 R18, RZ, RZ, UR4 ;  /* 0x00000004ff127e24 */ /* 0x000fce000f8e00ff */
.L_x_83:
[----:B------:R-:W-:Y:S02]  /*4d20*/  LOP3.LUT P0, RZ, R0, 0xff, RZ, 0xc0, !PT ;  /* 0x000000ff00ff7812 */ /* 0x000fe4000780c0ff */
[----:B------:R-:W-:-:S11]  /*4d30*/  LOP3.LUT R62, R62, 0x1, RZ, 0x3c, !PT ;  /* 0x000000013e3e7812 */ /* 0x000fd600078e3cff */
[----:B------:R-:W-:Y:S05]  /*4d40*/  @P0 BRA `(.L_x_86) ;  /* 0xffffffcc001c0947 */ /* 0x000fea000383ffff */
[----:B------:R-:W-:Y:S05]  /*4d50*/  EXIT ;  /* 0x000000000000794d */ /* 0x000fea0003800000 */
.L_x_17:
[----:B------:R-:W-:-:S08]  /*4d60*/  ISETP.NE.AND P0, PT, RZ, UR6, PT ;  /* 0x00000006ff007c0c */ /* 0x000fd0000bf05270 */
[----:B------:R-:W0:-:S00]  /*4d70*/  USETMAXREG.DEALLOC.CTAPOOL 0x28 ;  /* 0x00000028000079c8 */ /* 0x000e0000080e0500 */
[----:B------:R-:W-:Y:S05]  /*4d80*/  @P0 EXIT ;  /* 0x000000000000094d */ /* 0x000fea0003800000 */
[----:B0-----:R-:W-:Y:S01]  /*4d90*/  LOP3.LUT P0, RZ, R0, 0xff, RZ, 0xc0, !PT ;  /* 0x000000ff00ff7812 */ /* 0x001fe2000780c0ff */
[----:B------:R-:W-:Y:S02]  /*4da0*/  IMAD.MOV.U32 R8, RZ, RZ, 0x1 ;  /* 0x00000001ff087424 */ /* 0x000fe400078e00ff */
[----:B------:R-:W-:-:S10]  /*4db0*/  IMAD.MOV.U32 R0, RZ, RZ, RZ ;  /* 0x000000ffff007224 */ /* 0x000fd400078e00ff */
[----:B------:R-:W-:Y:S05]  /*4dc0*/  @!P0 BRA `(.L_x_87) ;  /* 0x0000000c002c8947 */ /* 0x000fea0003800000 */
[----:B------:R-:W0:Y:S01]  /*4dd0*/  S2R R11, SR_CgaCtaId ;  /* 0x00000000000b7919 */ /* 0x000e220000008800 */
[----:B------:R-:W-:Y:S01]  /*4de0*/  LOP3.LUT P0, RZ, R3, 0x1f, RZ, 0xc0, !PT ;  /* 0x0000001f03ff7812 */ /* 0x000fe2000780c0ff */
[----:B------:R-:W-:Y:S01]  /*4df0*/  ULDC UR5, c[0x0][0x658] ;  /* 0x0001960000057ab9 */ /* 0x000fe20000000800 */
[----:B------:R-:W-:Y:S01]  /*4e00*/  UMOV UR6, 0xffffffff ;  /* 0xffffffff00067882 */ /* 0x000fe20000000000 */
[----:B------:R-:W-:Y:S01]  /*4e10*/  BSSY B0, `(.L_x_87) ;  /* 0x00000c6000007945 */ /* 0x000fe20003800000 */
[----:B------:R-:W-:Y:S01]  /*4e20*/  USHF.L.U32 UR6, UR6, UR5, URZ ;  /* 0x0000000506067299 */ /* 0x000fe2000800063f */
[C---:B------:R-:W-:Y:S01]  /*4e30*/  ISETP.NE.AND P3, PT, R4.reuse, RZ, PT ;  /* 0x000000ff0400720c */ /* 0x040fe20003f65270 */
[----:B------:R-:W-:Y:S01]  /*4e40*/  IMAD.MOV.U32 R9, RZ, RZ, 0x1 ;  /* 0x00000001ff097424 */ /* 0x000fe200078e00ff */
[----:B------:R-:W-:Y:S01]  /*4e50*/  ISETP.NE.OR P0, PT, R4, RZ, !P0 ;  /* 0x000000ff0400720c */ /* 0x000fe20004705670 */
[----:B------:R-:W-:Y:S01]  /*4e60*/  IMAD.MOV.U32 R8, RZ, RZ, 0x1 ;  /* 0x00000001ff087424 */ /* 0x000fe200078e00ff */
[----:B------:R-:W-:Y:S01]  /*4e70*/  ULDC UR4, c[0x0][0x600] ;  /* 0x0001800000047ab9 */ /* 0x000fe20000000800 */
[----:B------:R-:W-:Y:S01]  /*4e80*/  IMAD.MOV.U32 R0, RZ, RZ, RZ ;  /* 0x000000ffff007224 */ /* 0x000fe200078e00ff */
[----:B------:R-:W-:Y:S01]  /*4e90*/  UMOV UR7, 0x1 ;  /* 0x0000000100077882 */ /* 0x000fe20000000000 */
[----:B------:R-:W-:-:S02]  /*4ea0*/  UIADD3 UR19, UR39, 0x1, URZ ;  /* 0x0000000127137890 */ /* 0x000fc4000fffe03f */
[----:B------:R-:W-:Y:S02]  /*4eb0*/  ULOP3.LUT UR22, UR36, 0x2, URZ, 0xfc, !UPT ;  /* 0x0000000224167892 */ /* 0x000fe4000f8efc3f */
[----:B------:R-:W-:Y:S02]  /*4ec0*/  UIADD3 UR4, UR4, -0x1, URZ ;  /* 0xffffffff04047890 */ /* 0x000fe4000fffe03f */
[----:B------:R-:W-:Y:S02]  /*4ed0*/  USHF.L.U32 UR5, UR7, UR5, URZ ;  /* 0x0000000507057299 */ /* 0x000fe4000800063f */
[----:B------:R-:W-:Y:S01]  /*4ee0*/  ULOP3.LUT UR6, URZ, UR6, URZ, 0x33, !UPT ;  /* 0x000000063f067292 */ /* 0x000fe2000f8e333f */
[----:B------:R-:W-:Y:S01]  /*4ef0*/  ULDC.64 UR20, c[0x0][0x198] ;  /* 0x0000660000147ab9 */ /* 0x000fe20000000a00 */
[----:B0-----:R-:W-:-:S10]  /*4f00*/  LOP3.LUT R11, R11, 0x1, RZ, 0xc0, !PT ;  /* 0x000000010b0b7812 */ /* 0x001fd400078ec0ff */
.L_x_99:
[----:B------:R-:W-:-:S03]  /*4f10*/  UMOV UR7, 0xffffffff ;  /* 0xffffffff00077882 */ /* 0x000fc60000000000 */
[----:B------:R-:W-:Y:S05]  /*4f20*/  BRA.DIV UR7, `(.L_x_88) ;  /* 0x00000016079c7947 */ /* 0x000fea000b800000 */
[----:B------:R-:W-:-:S13]  /*4f30*/  ELECT P6, URZ, PT ;  /* 0x00000000003f782f */ /* 0x000fda00038c0000 */
.L_x_124:
[----:B------:R-:W0:Y:S01]  /*4f40*/  LDC R3, c[0x0][0x28c] ;  /* 0x0000a300ff037b82 */ /* 0x000e220000000800 */
[----:B------:R-:W-:Y:S01]  /*4f50*/  BSSY B1, `(.L_x_89) ;  /* 0x000003c000017945 */ /* 0x000fe20003800000 */
[----:B0-----:R-:W-:-:S13]  /*4f60*/  ISETP.LT.OR P6, PT, R3, 0x1, !P6 ;  /* 0x000000010300780c */ /* 0x001fda00077c1670 */
[----:B------:R-:W-:Y:S05]  /*4f70*/  @P6 BRA `(.L_x_90) ;  /* 0x0000000000e46947 */ /* 0x000fea0003800000 */
[----:B------:R-:W-:Y:S02]  /*4f80*/  IMAD R3, R2, 0x2, R11 ;  /* 0x0000000202037824 */ /* 0x000fe400078e020b */
[----:B------:R-:W-:Y:S02]  /*4f90*/  IMAD.SHL.U32 R18, R18, 0x40, RZ ;  /* 0x0000004012127824 */ /* 0x000fe400078e00ff */
[----:B------:R-:W-:Y:S02]  /*4fa0*/  IMAD.MOV.U32 R12, RZ, RZ, RZ ;  /* 0x000000ffff0c7224 */ /* 0x000fe400078e00ff */
[----:B------:R-:W-:Y:S02]  /*4fb0*/  IMAD.U32 R13, RZ, RZ, UR19 ;  /* 0x00000013ff0d7e24 */ /* 0x000fe4000f8e00ff */
[----:B------:R-:W-:Y:S02]  /*4fc0*/  IMAD.MOV.U32 R2, RZ, RZ, R8 ;  /* 0x000000ffff027224 */ /* 0x000fe400078e0008 */
[----:B------:R-:W-:-:S02]  /*4fd0*/  IMAD.MOV.U32 R4, RZ, RZ, R0 ;  /* 0x000000ffff047224 */ /* 0x000fc400078e0000 */
[----:B------:R-:W-:-:S07]  /*4fe0*/  IMAD R6, R3, 0x18, RZ ;  /* 0x0000001803067824 */ /* 0x000fce00078e02ff */
.L_x_94:
[----:B------:R-:W0:Y:S01]  /*4ff0*/  S2R R10, SR_CgaCtaId ;  /* 0x00000000000a7919 */ /* 0x000e220000008800 */
[----:B------:R-:W-:Y:S01]  /*5000*/  MOV R3, 0x400 ;  /* 0x0000040000037802 */ /* 0x000fe20000000f00 */
[----:B------:R-:W1:Y:S03]  /*5010*/  @!P3 LDC R5, c[0x0][0x500] ;  /* 0x00014000ff05bb82 */ /* 0x000e660000000800 */
[----:B0-----:R-:W-:Y:S02]  /*5020*/  LEA R7, R10, R3, 0x18 ;  /* 0x000000030a077211 */ /* 0x001fe400078ec0ff */
[----:B------:R-:W-:-:S03]  /*5030*/  SHF.L.U32 R3, R2, 0x1f, RZ ;  /* 0x0000001f02037819 */ /* 0x000fc600000006ff */
[----:B------:R-:W-:-:S04]  /*5040*/  IMAD R10, R4, 0x8, R7 ;  /* 0x00000008040a7824 */ /* 0x000fc800078e0207 */
[----:B------:R-:W0:Y:S02]  /*5050*/  SYNCS.PHASECHK.TRANS64.TRYWAIT P1, [R10+URZ+0x80], R3 ;  /* 0x000080030a0075a7 */ /* 0x000e24000802017f */
[----:B01----:R-:W-:Y:S05]  /*5060*/  @!P1 BRA `(.L_x_91) ;  /* 0x00000014006c9947 */ /* 0x003fea0003800000 */
.L_x_125:
[----:B------:R-:W-:Y:S01]  /*5070*/  UPRMT UR7, UR22, 0x9910, URZ ;  /* 0x0000991016077896 */ /* 0x000fe2000800003f */
[----:B------:R1:W-:Y:S03]  /*5080*/  @!P3 SYNCS.ARRIVE.TRANS64 RZ, [R10+URZ], R5 ;  /* 0x000000050affb9a7 */ /* 0x0003e6000800003f */
[----:B------:R-:W-:-:S06]  /*5090*/  UISETP.NE.AND UP0, UPT, UR7, 0x2, UPT ;  /* 0x000000020700788c */ /* 0x000fcc000bf05270 */
[----:B------:R-:W-:-:S13]  /*50a0*/  PLOP3.LUT P1, PT, PT, PT, UP0, 0x80, 0x0 ;  /* 0x000000000000781c */ /* 0x000fda0003f2f008 */
[----:B-1----:R-:W-:Y:S05]  /*50b0*/  @P1 BRA `(.L_x_92) ;  /* 0x0000000000041947 */ /* 0x002fea0003800000 */
[----:B------:R-:W-:Y:S01]  /*50c0*/  BPT.TRAP 0x1 ;  /* 0x000000040000795c */ /* 0x000fe20000300000 */
.L_x_92:
[----:B------:R-:W-:Y:S05]  /*50d0*/  @P0 BRA `(.L_x_93) ;  /* 0x0000000000040947 */ /* 0x000fea0003800000 */
[----:B------:R-:W-:Y:S01]  /*50e0*/  BPT.TRAP 0x1 ;  /* 0x000000040000795c */ /* 0x000fe20000300000 */
.L_x_93:
[----:B0-----:R-:W-:Y:S01]  /*50f0*/  IMAD R3, R4, 0x2, R11 ;  /* 0x0000000204037824 */ /* 0x001fe200078e020b */
[----:B------:R-:W-:Y:S01]  /*5100*/  R2UR UR9, R10 ;  /* 0x000000000a0972ca */ /* 0x000fe200000e0000 */
[--C-:B------:R-:W-:Y:S01]  /*5110*/  IMAD R5, R4, 0x2000, R7.reuse ;  /* 0x0000200004057824 */ /* 0x100fe200078e0207 */
[----:B------:R-:W-:Y:S01]  /*5120*/  UIADD3 UR14, UP0, UR20, 0xf0, URZ ;  /* 0x000000f0140e7890 */ /* 0x000fe2000ff1e03f */
[----:B------:R-:W-:Y:S01]  /*5130*/  IMAD R3, R3, 0x600, RZ ;  /* 0x0000060003037824 */ /* 0x000fe200078e02ff */
[----:B------:R-:W-:Y:S01]  /*5140*/  R2UR UR11, R18 ;  /* 0x00000000120b72ca */ /* 0x000fe200000e0000 */
[----:B------:R-:W-:Y:S01]  /*5150*/  VIADD R13, R13, 0xffffffff ;  /* 0xffffffff0d0d7836 */ /* 0x000fe20000000000 */
[----:B------:R-:W-:Y:S01]  /*5160*/  R2UR UR7, R5 ;  /* 0x00000000050772ca */ /* 0x000fe200000e0000 */
[----:B------:R-:W-:Y:S01]  /*5170*/  IMAD R3, R3, 0x2, R7 ;  /* 0x0000000203037824 */ /* 0x000fe200078e0207 */
[----:B------:R-:W-:Y:S01]  /*5180*/  R2UR UR10, R12 ;  /* 0x000000000c0a72ca */ /* 0x000fe200000e0000 */
[----:B------:R-:W-:Y:S01]  /*5190*/  UIADD3 UR24, UP1, UR20, 0x1f0, URZ ;  /* 0x000001f014187890 */ /* 0x000fe2000ff3e03f */
[----:B------:R-:W-:Y:S01]  /*51a0*/  R2UR UR12, R19 ;  /* 0x00000000130c72ca */ /* 0x000fe200000e0000 */
[----:B------:R-:W-:Y:S01]  /*51b0*/  UIADD3.X UR15, URZ, UR21, URZ, UP0, !UPT ;  /* 0x000000153f0f7290 */ /* 0x000fe200087fe43f */
[----:B------:R-:W-:Y:S01]  /*51c0*/  R2UR UR8, R3 ;  /* 0x00000000030872ca */ /* 0x000fe200000e0000 */
[----:B------:R-:W-:Y:S01]  /*51d0*/  VIADD R4, R4, 0x1 ;  /* 0x0000000104047836 */ /* 0x000fe20000000000 */
[----:B------:R-:W-:Y:S01]  /*51e0*/  R2UR UR18, R6 ;  /* 0x00000000061272ca */ /* 0x000fe200000e0000 */
[----:B------:R-:W-:Y:S01]  /*51f0*/  UIADD3.X UR25, URZ, UR21, URZ, UP1, !UPT ;  /* 0x000000153f197290 */ /* 0x000fe20008ffe43f */
[----:B------:R-:W-:Y:S01]  /*5200*/  ISETP.GT.AND P2, PT, R13, 0x1, PT ;  /* 0x000000010d00780c */ /* 0x000fe20003f44270 */
[----:B------:R-:W-:Y:S01]  /*5210*/  UMOV UR16, 0x0 ;  /* 0x0000000000107882 */ /* 0x000fe20000000000 */
[----:B------:R-:W-:Y:S01]  /*5220*/  UMOV UR17, 0x10000000 ;  /* 0x1000000000117882 */ /* 0x000fe20000000000 */
[----:B------:R-:W-:Y:S01]  /*5230*/  UIADD3 UR7, UR7, 0x200, URZ ;  /* 0x0000020007077890 */ /* 0x000fe2000fffe03f */
[----:B------:R-:W-:Y:S01]  /*5240*/  ISETP.NE.AND P1, PT, R4, 0x10, PT ;  /* 0x000000100400780c */ /* 0x000fe20003f25270 */
[----:B------:R-:W-:Y:S01]  /*5250*/  UMOV UR23, 0x30000 ;  /* 0x0003000000177882 */ /* 0x000fe20000000000 */
[----:B------:R-:W-:-:S02]  /*5260*/  VIADD R12, R12, 0x40 ;  /* 0x000000400c0c7836 */ /* 0x000fc40000000000 */
[----:B------:R-:W-:Y:S01]  /*5270*/  SEL R3, RZ, 0x1, P1 ;  /* 0x00000001ff037807 */ /* 0x000fe20000800000 */
[----:B------:R-:W-:Y:S01]  /*5280*/  UIADD3 UR13, UR8, 0x20200, URZ ;  /* 0x00020200080d7890 */ /* 0x000fe2000fffe03f */
[----:B------:R-:W-:Y:S02]  /*5290*/  SEL R4, R4, RZ, P1 ;  /* 0x000000ff04047207 */ /* 0x000fe40000800000 */
[----:B------:R-:W-:Y:S01]  /*52a0*/  UMOV UR8, UR7 ;  /* 0x0000000700087c82 */ /* 0x000fe20008000000 */
[----:B------:R-:W-:Y:S01]  /*52b0*/  LOP3.LUT R2, R2, R3, RZ, 0x3c, !PT ;  /* 0x0000000302027212 */ /* 0x000fe200078e3cff */
[----:B------:R0:W-:Y:S02]  /*52c0*/  UTMALDG.3D [UR8], [UR14], desc[UR16] ;  /* 0x000010080e0075b4 */ /* 0x0001e40008011000 */
[----:B0-----:R-:W-:Y:S01]  /*52d0*/  UMOV UR8, UR13 ;  /* 0x0000000d00087c82 */ /* 0x001fe20008000000 */
[----:B------:R-:W-:Y:S02]  /*52e0*/  UMOV UR11, UR18 ;  /* 0x00000012000b7c82 */ /* 0x000fe40008000000 */
[----:B------:R0:W-:Y:S02]  /*52f0*/  UTMALDG.3D.MULTICAST [UR8], [UR24], UR23, desc[UR16] ;  /* 0x00001008180073b4 */ /* 0x0001e40008011817 */
[----:B0-----:R-:W-:Y:S05]  /*5300*/  @P2 BRA `(.L_x_94) ;  /* 0xfffffffc00382947 */ /* 0x001fea000383ffff */
.L_x_90:
[----:B------:R-:W-:Y:S05]  /*5310*/  BSYNC B1 ;  /* 0x0000000000017941 */ /* 0x000fea0003800000 */
.L_x_89:
[----:B------:R-:W-:Y:S01]  /*5320*/  LOP3.LUT P4, RZ, R9, 0xff, RZ, 0xc0, !PT ;  /* 0x000000ff09ff7812 */ /* 0x000fe2000788c0ff */
[----:B------:R-:W-:Y:S01]  /*5330*/  VIADD R0, R0, UR39 ;  /* 0x0000002700007c36 */ /* 0x000fe20008000000 */
[----:B------:R-:W-:Y:S01]  /*5340*/  ULDC.64 UR8, c[0x0][0x650] ;  /* 0x0001940000087ab9 */ /* 0x000fe20000000a00 */
[----:B------:R-:W-:Y:S01]  /*5350*/  BSSY B1, `(.L_x_95) ;  /* 0x000006f000017945 */ /* 0x000fe20003800000 */
[----:B------:R-:W-:Y:S01]  /*5360*/  IMAD.MOV.U32 R18, RZ, RZ, -0x1 ;  /* 0xffffffffff127424 */ /* 0x000fe200078e00ff */
[----:B------:R-:W-:Y:S01]  /*5370*/  PRMT R9, RZ, 0x7610, R9 ;  /* 0x00007610ff097816 */ /* 0x000fe20000000009 */
[----:B------:R-:W-:Y:S01]  /*5380*/  IMAD.MOV.U32 R19, RZ, RZ, -0x1 ;  /* 0xffffffffff137424 */ /* 0x000fe200078e00ff */
[C---:B------:R-:W-:Y:S02]  /*5390*/  ISETP.GT.U32.AND P1, PT, R0.reuse, 0xf, PT ;  /* 0x0000000f0000780c */ /* 0x040fe40003f24070 */
[----:B------:R-:W-:Y:S02]  /*53a0*/  SHF.R.U32.HI R2, RZ, 0x4, R0 ;  /* 0x00000004ff027819 */ /* 0x000fe40000011600 */
[----:B------:R-:W-:-:S02]  /*53b0*/  LOP3.LUT R0, R0, 0xf, RZ, 0xc0, !PT ;  /* 0x0000000f00007812 */ /* 0x000fc400078ec0ff */
[----:B------:R-:W0:Y:S01]  /*53c0*/  @P4 S2R R4, SR_CgaCtaId ;  /* 0x0000000000044919 */ /* 0x000e220000008800 */
[----:B------:R-:W-:Y:S02]  /*53d0*/  @P4 MOV R3, 0x400 ;  /* 0x0000040000034802 */ /* 0x000fe40000000f00 */
[----:B------:R-:W-:-:S04]  /*53e0*/  LOP3.LUT R2, R2, 0x1, RZ, 0xc0, !PT ;  /* 0x0000000102027812 */ /* 0x000fc800078ec0ff */
[----:B------:R-:W-:Y:S02]  /*53f0*/  ISETP.NE.U32.AND P2, PT, R2, 0x1, PT ;  /* 0x000000010200780c */ /* 0x000fe40003f45070 */
[----:B0-----:R-:W-:Y:S01]  /*5400*/  @P4 LEA R3, R4, R3, 0x18 ;  /* 0x0000000304034211 */ /* 0x001fe200078ec0ff */
[----:B------:R-:W-:-:S03]  /*5410*/  IMAD.U32 R4, RZ, RZ, UR39 ;  /* 0x00000027ff047e24 */ /* 0x000fc6000f8e00ff */
[----:B------:R0:W-:Y:S01]  /*5420*/  @P4 SYNCS.ARRIVE.TRANS64.A1T0 RZ, [R3+URZ+0x138], RZ ;  /* 0x000138ff03ff49a7 */ /* 0x0001e2000810003f */
[----:B------:R-:W-:Y:S02]  /*5430*/  IADD3 R16, P4, R16, UR50, RZ ;  /* 0x0000003210107c10 */ /* 0x000fe4000ff9e0ff */
[----:B------:R-:W-:Y:S02]  /*5440*/  ISETP.LT.U32.AND P1, PT, R4, 0x10, P1 ;  /* 0x000000100400780c */ /* 0x000fe40000f21070 */
[----:B------:R-:W-:Y:S02]  /*5450*/  IADD3.X R17, R17, UR37, RZ, P4, !PT ;  /* 0x0000002511117c10 */ /* 0x000fe4000a7fe4ff */
[----:B------:R-:W-:Y:S02]  /*5460*/  ISETP.GE.U32.AND P4, PT, R16, UR8, PT ;  /* 0x0000000810007c0c */ /* 0x000fe4000bf86070 */
[----:B0-----:R-:W-:Y:S02]  /*5470*/  SEL R3, RZ, 0x1, !P1 ;  /* 0x00000001ff037807 */ /* 0x001fe40004800000 */
[----:B------:R-:W-:-:S02]  /*5480*/  ISETP.GE.U32.AND.EX P1, PT, R17, UR9, PT, P4 ;  /* 0x0000000911007c0c */ /* 0x000fc4000bf26140 */
[----:B------:R-:W-:-:S04]  /*5490*/  ISETP.GT.U32.AND P2, PT, R4, 0xf, !P2 ;  /* 0x0000000f0400780c */ /* 0x000fc80005744070 */
[----:B------:R-:W-:-:S04]  /*54a0*/  SEL R2, RZ, 0x1, !P2 ;  /* 0x00000001ff027807 */ /* 0x000fc80005000000 */
[--C-:B------:R-:W-:Y:S01]  /*54b0*/  LOP3.LUT R8, R2, R8, R3.reuse, 0x96, !PT ;  /* 0x0000000802087212 */ /* 0x100fe200078e9603 */
[----:B------:R-:W-:Y:S01]  /*54c0*/  IMAD.MOV.U32 R2, RZ, RZ, -0x1 ;  /* 0xffffffffff027424 */ /* 0x000fe200078e00ff */
[----:B------:R-:W-:Y:S01]  /*54d0*/  PRMT R3, RZ, 0x7610, R3 ;  /* 0x00007610ff037816 */ /* 0x000fe20000000003 */
[----:B------:R-:W-:Y:S06]  /*54e0*/  @P1 BRA `(.L_x_96) ;  /* 0x0000000400541947 */ /* 0x000fec0003800000 */
[----:B------:R-:W0:Y:S01]  /*54f0*/  S2UR UR7, SR_CTAID.X ;  /* 0x00000000000779c3 */ /* 0x000e220000002500 */
[----:B------:R-:W-:Y:S01]  /*5500*/  ULDC.64 UR8, c[0x0][0x628] ;  /* 0x00018a0000087ab9 */ /* 0x000fe20000000a00 */
[----:B------:R-:W-:Y:S01]  /*5510*/  ULDC UR10, c[0x0][0x150] ;  /* 0x00005400000a7ab9 */ /* 0x000fe20000000800 */
[----:B------:R-:W-:Y:S01]  /*5520*/  ISETP.NE.U32.AND P1, PT, RZ, UR8, PT ;  /* 0x00000008ff007c0c */ /* 0x000fe2000bf25070 */
[----:B------:R-:W-:Y:S01]  /*5530*/  ULDC UR11, c[0x0][0x630] ;  /* 0x00018c00000b7ab9 */ /* 0x000fe20000000800 */
[----:B------:R-:W-:Y:S01]  /*5540*/  ULDC UR13, c[0x0][0x154] ;  /* 0x00005500000d7ab9 */ /* 0x000fe20000000800 */
[----:B------:R-:W-:Y:S01]  /*5550*/  IMAD.MOV.U32 R2, RZ, RZ, R16 ;  /* 0x000000ffff027224 */ /* 0x000fe200078e0010 */
[----:B------:R-:W-:Y:S01]  /*5560*/  ISETP.NE.AND.EX P1, PT, RZ, UR9, PT, P1 ;  /* 0x00000009ff007c0c */ /* 0x000fe2000bf25310 */
[----:B------:R-:W1:Y:S01]  /*5570*/  S2UR UR12, SR_CTAID.Y ;  /* 0x00000000000c79c3 */ /* 0x000e620000002600 */
[----:B0-----:R-:W-:-:S05]  /*5580*/  I2FP.F32.U32 R3, UR7 ;  /* 0x0000000700037c45 */ /* 0x001fca0008201000 */
[----:B------:R-:W-:Y:S01]  /*5590*/  FMUL R10, R3, UR10 ;  /* 0x0000000a030a7c20 */ /* 0x000fe20008400000 */
[----:B------:R-:W-:-:S05]  /*55a0*/  IMAD.MOV.U32 R3, RZ, RZ, R17 ;  /* 0x000000ffff037224 */ /* 0x000fca00078e0011 */
[----:B------:R-:W-:Y:S05]  /*55b0*/  @!P1 BRA `(.L_x_97) ;  /* 0x0000000000289947 */ /* 0x000fea0003800000 */
[----:B------:R-:W-:Y:S02]  /*55c0*/  ULDC UR10, c[0x0][0x634] ;  /* 0x00018d00000a7ab9 */ /* 0x000fe40000000800 */
[----:B------:R-:W-:-:S05]  /*55d0*/  IADD3 R7, P1, R16, UR10, RZ ;  /* 0x0000000a10077c10 */ /* 0x000fca000ff3e0ff */
[----:B------:R-:W-:-:S04]  /*55e0*/  IMAD.X R13, RZ, RZ, R17, P1 ;  /* 0x000000ffff0d7224 */ /* 0x000fc800008e0611 */
[----:B------:R-:W-:-:S04]  /*55f0*/  IMAD.WIDE.U32 R4, R13, UR8, RZ ;  /* 0x000000080d047c25 */ /* 0x000fc8000f8e00ff */
[----:B------:R-:W-:-:S04]  /*5600*/  IMAD.WIDE.U32 R4, P1, R7, UR9, R4 ;  /* 0x0000000907047c25 */ /* 0x000fc8000f820004 */
[----:B------:R-:W-:-:S04]  /*5610*/  IMAD.WIDE.U32 R6, R7, UR8, RZ ;  /* 0x0000000807067c25 */ /* 0x000fc8000f8e00ff */
[----:B------:R-:W-:Y:S01]  /*5620*/  IMAD.X R3, RZ, RZ, RZ, P1 ;  /* 0x000000ffff037224 */ /* 0x000fe200008e06ff */
[----:B------:R-:W-:Y:S01]  /*5630*/  IADD3 RZ, P1, R7, R4, RZ ;  /* 0x0000000407ff7210 */ /* 0x000fe20007f3e0ff */
[----:B------:R-:W-:-:S04]  /*5640*/  IMAD.MOV.U32 R2, RZ, RZ, R5 ;  /* 0x000000ffff027224 */ /* 0x000fc800078e0005 */
[----:B------:R-:W-:-:S08]  /*5650*/  IMAD.WIDE.U32.X R2, R13, UR9, R2, P1 ;  /* 0x000000090d027c25 */ /* 0x000fd000088e0402 */
.L_x_97:
[--C-:B------:R-:W-:Y:S01]  /*5660*/  SHF.R.U64 R19, R2, UR11, R3.reuse ;  /* 0x0000000b02137c19 */ /* 0x100fe20008001203 */
[----:B------:R-:W0:Y:S01]  /*5670*/  F2I.U32.TRUNC.NTZ R10, R10 ;  /* 0x0000000a000a7305 */ /* 0x000e22000020f000 */
[----:B------:R-:W-:Y:S01]  /*5680*/  SHF.R.U32.HI R2, RZ, UR11, R3 ;  /* 0x0000000bff027c19 */ /* 0x000fe20008011603 */
[----:B------:R-:W-:Y:S01]  /*5690*/  ULDC.64 UR8, c[0x0][0x620] ;  /* 0x0001880000087ab9 */ /* 0x000fe20000000a00 */
[----:B------:R-:W-:Y:S01]  /*56a0*/  IADD3 R5, P1, RZ, -R19, RZ ;  /* 0x80000013ff057210 */ /* 0x000fe20007f3e0ff */
[----:B------:R-:W-:Y:S01]  /*56b0*/  ULDC.64 UR14, c[0x0][0x640] ;  /* 0x00019000000e7ab9 */ /* 0x000fe20000000a00 */
[----:B-1----:R-:W-:Y:S01]  /*56c0*/  I2FP.F32.U32 R4, UR12 ;  /* 0x0000000c00047c45 */ /* 0x002fe20008201000 */
[----:B------:R-:W-:Y:S02]  /*56d0*/  ULDC UR11, c[0x0][0x658] ;  /* 0x00019600000b7ab9 */ /* 0x000fe40000000800 */
[----:B------:R-:W-:Y:S01]  /*56e0*/  IMAD.X R2, RZ, RZ, ~R2, P1 ;  /* 0x000000ffff027224 */ /* 0x000fe200008e0e02 */
[----:B------:R-:W-:Y:S01]  /*56f0*/  ISETP.NE.U32.AND P1, PT, RZ, UR14, PT ;  /* 0x0000000eff007c0c */ /* 0x000fe2000bf25070 */
[----:B------:R-:W-:Y:S01]  /*5700*/  FMUL R6, R4, UR13 ;  /* 0x0000000d04067c20 */ /* 0x000fe20008400000 */
[----:B------:R-:W-:Y:S01]  /*5710*/  ULDC UR13, c[0x0][0x648] ;  /* 0x00019200000d7ab9 */ /* 0x000fe20000000800 */
[----:B------:R-:W-:Y:S01]  /*5720*/  IMAD R4, R2, UR8, RZ ;  /* 0x0000000802047c24 */ /* 0x000fe2000f8e02ff */
[----:B------:R-:W-:Y:S01]  /*5730*/  ISETP.NE.AND.EX P1, PT, RZ, UR15, PT, P1 ;  /* 0x0000000fff007c0c */ /* 0x000fe2000bf25310 */
[C---:B------:R-:W-:Y:S01]  /*5740*/  IMAD.WIDE.U32 R2, R5.reuse, UR8, R16 ;  /* 0x0000000805027c25 */ /* 0x040fe2000f8e0010 */
[----:B0-----:R-:W-:Y:S01]  /*5750*/  R2UR UR8, R10 ;  /* 0x000000000a0872ca */ /* 0x001fe200000e0000 */
[----:B------:R-:W0:Y:S01]  /*5760*/  F2I.U32.TRUNC.NTZ R6, R6 ;  /* 0x0000000600067305 */ /* 0x000e22000020f000 */
[----:B------:R-:W1:Y:S01]  /*5770*/  LDC R10, c[0x0][0x610] ;  /* 0x00018400ff0a7b82 */ /* 0x000e620000000800 */
[----:B------:R-:W-:Y:S01]  /*5780*/  IMAD R5, R5, UR9, R4 ;  /* 0x0000000905057c24 */ /* 0x000fe2000f8e0204 */
[----:B------:R-:W-:-:S03]  /*5790*/  ULDC UR9, c[0x0][0x618] ;  /* 0x0001860000097ab9 */ /* 0x000fc60000000800 */
[----:B------:R-:W-:-:S05]  /*57a0*/  IMAD.IADD R3, R3, 0x1, R5 ;  /* 0x0000000103037824 */ /* 0x000fca00078e0205 */
[--C-:B------:R-:W-:Y:S02]  /*57b0*/  SHF.R.U64 R12, R2, UR9, R3.reuse ;  /* 0x00000009020c7c19 */ /* 0x100fe40008001203 */
[----:B------:R-:W-:Y:S01]  /*57c0*/  SHF.R.U32.HI R3, RZ, UR9, R3 ;  /* 0x00000009ff037c19 */ /* 0x000fe20008011603 */
[----:B------:R-:W-:Y:S01]  /*57d0*/  ULDC UR9, c[0x0][0x608] ;  /* 0x0001820000097ab9 */ /* 0x000fe20000000800 */
[----:B0-----:R-:W-:Y:S02]  /*57e0*/  R2UR UR10, R6 ;  /* 0x00000000060a72ca */ /* 0x001fe400000e0000 */
[--C-:B------:R-:W-:Y:S02]  /*57f0*/  SHF.R.U64 R14, R12, UR9, R3.reuse ;  /* 0x000000090c0e7c19 */ /* 0x100fe40008001203 */
[----:B------:R-:W-:Y:S01]  /*5800*/  SHF.R.U32.HI R3, RZ, UR9, R3 ;  /* 0x00000009ff037c19 */ /* 0x000fe20008011603 */
[----:B------:R-:W-:-:S03]  /*5810*/  UIADD3 UR9, -UR8, URZ, URZ ;  /* 0x0000003f08097290 */ /* 0x000fc6000fffe13f */
[--C-:B------:R-:W-:Y:S01]  /*5820*/  SHF.R.U64 R15, R14, UR11, R3.reuse ;  /* 0x0000000b0e0f7c19 */ /* 0x100fe20008001203 */
[----:B------:R-:W-:Y:S01]  /*5830*/  ULDC UR8, c[0x0][0x144] ;  /* 0x0000510000087ab9 */ /* 0x000fe20000000800 */
[----:B------:R-:W-:-:S03]  /*5840*/  SHF.R.U32.HI R3, RZ, UR11, R3 ;  /* 0x0000000bff037c19 */ /* 0x000fc60008011603 */
[----:B------:R-:W-:Y:S01]  /*5850*/  IMAD.MOV.U32 R2, RZ, RZ, R15 ;  /* 0x000000ffff027224 */ /* 0x000fe200078e000f */
[----:B------:R-:W-:Y:S06]  /*5860*/  @!P1 BRA `(.L_x_98) ;  /* 0x0000000000289947 */ /* 0x000fec0003800000 */
        /* <DEDUP_REMOVED lines=10> */
.L_x_98:
[----:B------:R-:W-:Y:S01]  /*5910*/  UISETP.NE.AND UP0, UPT, UR38, URZ, UPT ;  /* 0x0000003f2600728c */ /* 0x000fe2000bf05270 */
[----:B------:R-:W-:Y:S01]  /*5920*/  SHF.R.U64 R3, R2, UR13, R3 ;  /* 0x0000000d02037c19 */ /* 0x000fe20008001203 */
[----:B------:R-:W-:Y:S01]  /*5930*/  UIADD3 UR10, -UR10, URZ, URZ ;  /* 0x0000003f0a0a7290 */ /* 0x000fe2000fffe13f */
[----:B------:R-:W-:Y:S01]  /*5940*/  LOP3.LUT R2, R14, UR6, RZ, 0xc0, !PT ;  /* 0x000000060e027c12 */ /* 0x000fe2000f8ec0ff */
[----:B------:R-:W-:Y:S01]  /*5950*/  UIMAD UR7, UR8, UR9, UR7 ;  /* 0x00000009080772a4 */ /* 0x000fe2000f8e0207 */
[----:B------:R-:W-:Y:S01]  /*5960*/  LOP3.LUT R5, R12, UR4, RZ, 0xc0, !PT ;  /* 0x000000040c057c12 */ /* 0x000fe2000f8ec0ff */
[----:B------:R-:W-:Y:S01]  /*5970*/  IMAD.MOV R4, RZ, RZ, -R3 ;  /* 0x000000ffff047224 */ /* 0x000fe200078e0a03 */
[----:B------:R-:W-:Y:S01]  /*5980*/  ULDC UR8, c[0x0][0x148] ;  /* 0x0000520000087ab9 */ /* 0x000fe20000000800 */
[----:B------:R-:W-:Y:S01]  /*5990*/  IMAD R3, R3, UR5, R2 ;  /* 0x0000000503037c24 */ /* 0x000fe2000f8e0202 */
[----:B------:R-:W-:Y:S02]  /*59a0*/  PLOP3.LUT P1, PT, PT, PT, UP0, 0x80, 0x0 ;  /* 0x000000000000781c */ /* 0x000fe40003f2f008 */
[----:B------:R-:W-:-:S03]  /*59b0*/  @UP0 UIMAD UR7, UR8, UR10, UR12 ;  /* 0x0000000a080702a4 */ /* 0x000fc6000f8e020c */
[----:B------:R-:W-:Y:S02]  /*59c0*/  ULDC UR8, c[0x0][0x638] ;  /* 0x00018e0000087ab9 */ /* 0x000fe40000000800 */
[----:B------:R-:W-:Y:S02]  /*59d0*/  IMAD R2, R4, UR8, R15 ;  /* 0x0000000804027c24 */ /* 0x000fe4000f8e020f */
[----:B-1----:R-:W-:Y:S01]  /*59e0*/  IMAD R10, R3, R10, UR7 ;  /* 0x00000007030a7e24 */ /* 0x002fe2000f8e020a */
[----:B------:R-:W-:Y:S01]  /*59f0*/  ULDC UR7, c[0x0][0x600] ;  /* 0x0001800000077ab9 */ /* 0x000fe20000000800 */
[----:B------:R-:W-:Y:S02]  /*5a00*/  IMAD.MOV.U32 R3, RZ, RZ, 0x1 ;  /* 0x00000001ff037424 */ /* 0x000fe400078e00ff */
[----:B------:R-:W-:-:S05]  /*5a10*/  IMAD R5, R2, UR7, R5 ;  /* 0x0000000702057c24 */ /* 0x000fca000f8e0205 */
[----:B------:R-:W-:Y:S02]  /*5a20*/  SEL R2, R5, R10, !P1 ;  /* 0x0000000a05027207 */ /* 0x000fe40004800000 */
[----:B------:R-:W-:-:S07]  /*5a30*/  SEL R18, R10, R5, !P1 ;  /* 0x000000050a127207 */ /* 0x000fce0004800000 */
.L_x_96:
[----:B------:R-:W-:Y:S05]  /*5a40*/  BSYNC B1 ;  /* 0x0000000000017941 */ /* 0x000fea0003800000 */
.L_x_95:
[----:B------:R-:W-:-:S13]  /*5a50*/  LOP3.LUT P1, RZ, R3, 0xff, RZ, 0xc0, !PT ;  /* 0x000000ff03ff7812 */ /* 0x000fda000782c0ff */
[----:B------:R-:W-:Y:S05]  /*5a60*/  @P1 BRA `(.L_x_99) ;  /* 0xfffffff400281947 */ /* 0x000fea000383ffff */
[----:B------:R-:W-:Y:S05]  /*5a70*/  BSYNC B0 ;  /* 0x0000000000007941 */ /* 0x000fea0003800000 */
.L_x_87:
[----:B------:R-:W-:-:S03]  /*5a80*/  UMOV UR7, 0xffffffff ;  /* 0xffffffff00077882 */ /* 0x000fc60000000000 */
[----:B------:R-:W-:Y:S05]  /*5a90*/  BRA.DIV UR7, `(.L_x_100) ;  /* 0x0000000a07f47947 */ /* 0x000fea000b800000 */
[----:B------:R-:W-:-:S13]  /*5aa0*/  ELECT P6, URZ, PT ;  /* 0x00000000003f782f */ /* 0x000fda00038c0000 */
.L_x_128:
[----:B------:R-:W-:Y:S04]  /*5ab0*/  BSSY B0, `(.L_x_101) ;  /* 0x0000098000007945 */ /* 0x000fe80003800000 */
[----:B------:R-:W-:Y:S05]  /*5ac0*/  @!P6 BRA `(.L_x_102) ;  /* 0x000000080058e947 */ /* 0x000fea0003800000 */
[----:B------:R-:W-:-:S04]  /*5ad0*/  ULOP3.LUT UR7, UR36, 0x2, URZ, 0xfc, !UPT ;  /* 0x0000000224077892 */ /* 0x000fc8000f8efc3f */
[----:B------:R-:W-:-:S06]  /*5ae0*/  UISETP.NE.AND UP0, UPT, UR7, 0x3, UPT ;  /* 0x000000030700788c */ /* 0x000fcc000bf05270 */
[----:B------:R-:W-:-:S13]  /*5af0*/  PLOP3.LUT P0, PT, PT, PT, UP0, 0x80, 0x0 ;  /* 0x000000000000781c */ /* 0x000fda0003f0f008 */
[----:B------:R-:W-:Y:S05]  /*5b00*/  @!P0 BRA `(.L_x_103) ;  /* 0x0000000000048947 */ /* 0x000fea0003800000 */
[----:B------:R-:W-:Y:S01]  /*5b10*/  BPT.TRAP 0x1 ;  /* 0x000000040000795c */ /* 0x000fe20000300000 */
.L_x_103:
[----:B------:R-:W0:Y:S01]  /*5b20*/  S2R R3, SR_CgaCtaId ;  /* 0x0000000000037919 */ /* 0x000e220000008800 */
[----:B------:R-:W-:-:S04]  /*5b30*/  MOV R2, 0x400 ;  /* 0x0000040000027802 */ /* 0x000fc80000000f00 */
[----:B0-----:R-:W-:Y:S02]  /*5b40*/  LEA R3, R3, R2, 0x18 ;  /* 0x0000000203037211 */ /* 0x001fe400078ec0ff */
[----:B------:R-:W-:-:S03]  /*5b50*/  SHF.L.U32 R2, R8, 0x1f, RZ ;  /* 0x0000001f08027819 */ /* 0x000fc600000006ff */
[----:B------:R-:W-:-:S04]  /*5b60*/  VIADD R3, R3, 0x80 ;  /* 0x0000008003037836 */ /* 0x000fc80000000000 */
[C---:B------:R-:W-:Y:S02]  /*5b70*/  IMAD R7, R0.reuse, 0x8, R3 ;  /* 0x0000000800077824 */ /* 0x040fe400078e0203 */
[----:B------:R-:W-:Y:S02]  /*5b80*/  VIADD R0, R0, 0x1 ;  /* 0x0000000100007836 */ /* 0x000fe40000000000 */
[----:B------:R-:W0:Y:S03]  /*5b90*/  SYNCS.PHASECHK.TRANS64.TRYWAIT P0, [R7+URZ], R2 ;  /* 0x00000002070075a7 */ /* 0x000e26000800017f */
[----:B------:R-:W-:-:S04]  /*5ba0*/  ISETP.NE.AND P1, PT, R0, 0x10, PT ;  /* 0x000000100000780c */ /* 0x000fc80003f25270 */
[----:B------:R-:W-:Y:S02]  /*5bb0*/  SEL R5, RZ, 0x1, P1 ;  /* 0x00000001ff057807 */ /* 0x000fe40000800000 */
[----:B------:R-:W-:Y:S02]  /*5bc0*/  SEL R0, R0, RZ, P1 ;  /* 0x000000ff00007207 */ /* 0x000fe40000800000 */
[----:B------:R-:W-:-:S03]  /*5bd0*/  LOP3.LUT R5, R8, R5, RZ, 0x3c, !PT ;  /* 0x0000000508057212 */ /* 0x000fc600078e3cff */
[----:B------:R-:W-:Y:S01]  /*5be0*/  IMAD R9, R0, 0x8, R3 ;  /* 0x0000000800097824 */ /* 0x000fe200078e0203 */
[----:B------:R-:W-:Y:S01]  /*5bf0*/  SHF.L.U32 R4, R5, 0x1f, RZ ;  /* 0x0000001f05047819 */ /* 0x000fe200000006ff */
[----:B0-----:R-:W-:Y:S06]  /*5c00*/  @!P0 BRA `(.L_x_104) ;  /* 0x0000000800b88947 */ /* 0x001fec0003800000 */
.L_x_129:
[----:B------:R-:W1:Y:S01]  /*5c10*/  SYNCS.PHASECHK.TRANS64.TRYWAIT P0, [R9+URZ], R4 ;  /* 0x00000004090075a7 */ /* 0x000e62000800017f */
[----:B------:R-:W-:-:S05]  /*5c20*/  VIADD R0, R0, 0x1 ;  /* 0x0000000100007836 */ /* 0x000fca0000000000 */
[----:B------:R-:W-:-:S04]  /*5c30*/  ISETP.NE.AND P1, PT, R0, 0x10, PT ;  /* 0x000000100000780c */ /* 0x000fc80003f25270 */
[----:B0-----:R-:W-:Y:S02]  /*5c40*/  SEL R2, RZ, 0x1, P1 ;  /* 0x00000001ff027807 */ /* 0x001fe40000800000 */
[----:B------:R-:W-:Y:S02]  /*5c50*/  SEL R0, R0, RZ, P1 ;  /* 0x000000ff00007207 */ /* 0x000fe40000800000 */
[----:B------:R-:W-:-:S03]  /*5c60*/  LOP3.LUT R7, R5, R2, RZ, 0x3c, !PT ;  /* 0x0000000205077212 */ /* 0x000fc600078e3cff */
[----:B------:R-:W-:Y:S01]  /*5c70*/  IMAD R6, R0, 0x8, R3 ;  /* 0x0000000800067824 */ /* 0x000fe200078e0203 */
[----:B------:R-:W-:Y:S01]  /*5c80*/  SHF.L.U32 R5, R7, 0x1f, RZ ;  /* 0x0000001f07057819 */ /* 0x000fe200000006ff */
[----:B-1----:R-:W-:Y:S06]  /*5c90*/  @!P0 BRA `(.L_x_105) ;  /* 0x0000000800a88947 */ /* 0x002fec0003800000 */
.L_x_130:
[----:B------:R-:W1:Y:S01]  /*5ca0*/  SYNCS.PHASECHK.TRANS64.TRYWAIT P0, [R6+URZ], R5 ;  /* 0x00000005060075a7 */ /* 0x000e62000800017f */
[----:B------:R-:W-:-:S05]  /*5cb0*/  VIADD R0, R0, 0x1 ;  /* 0x0000000100007836 */ /* 0x000fca0000000000 */
[----:B------:R-:W-:-:S04]  /*5cc0*/  ISETP.NE.AND P1, PT, R0, 0x10, PT ;  /* 0x000000100000780c */ /* 0x000fc80003f25270 */
[----:B------:R-:W-:Y:S02]  /*5cd0*/  SEL R2, RZ, 0x1, P1 ;  /* 0x00000001ff027807 */ /* 0x000fe40000800000 */
[----:B------:R-:W-:Y:S02]  /*5ce0*/  SEL R0, R0, RZ, P1 ;  /* 0x000000ff00007207 */ /* 0x000fe40000800000 */
[----:B------:R-:W-:-:S03]  /*5cf0*/  LOP3.LUT R7, R7, R2, RZ, 0x3c, !PT ;  /* 0x0000000207077212 */ /* 0x000fc600078e3cff */
[----:B0-----:R-:W-:Y:S01]  /*5d00*/  IMAD R9, R0, 0x8, R3 ;  /* 0x0000000800097824 */ /* 0x001fe200078e0203 */
[----:B------:R-:W-:Y:S01]  /*5d10*/  SHF.L.U32 R4, R7, 0x1f, RZ ;  /* 0x0000001f07047819 */ /* 0x000fe200000006ff */
[----:B-1----:R-:W-:Y:S06]  /*5d20*/  @!P0 BRA `(.L_x_106) ;  /* 0x0000000800988947 */ /* 0x002fec0003800000 */
.L_x_131:
        /* <DEDUP_REMOVED lines=9> */
.L_x_132:
        /* <DEDUP_REMOVED lines=9> */
.L_x_133:
        /* <DEDUP_REMOVED lines=9> */
.L_x_134:
        /* <DEDUP_REMOVED lines=9> */
.L_x_135:
        /* <DEDUP_REMOVED lines=9> */
.L_x_136:
        /* <DEDUP_REMOVED lines=9> */
.L_x_137:
        /* <DEDUP_REMOVED lines=9> */
.L_x_138:
        /* <DEDUP_REMOVED lines=9> */
.L_x_139:
        /* <DEDUP_REMOVED lines=9> */
.L_x_140:
        /* <DEDUP_REMOVED lines=9> */
.L_x_141:
        /* <DEDUP_REMOVED lines=9> */
.L_x_142:
[----:B------:R-:W1:Y:S01]  /*6360*/  SYNCS.PHASECHK.TRANS64.TRYWAIT P0, [R6+URZ], R5 ;  /* 0x00000005060075a7 */ /* 0x000e62000800017f */
[----:B------:R-:W-:-:S05]  /*6370*/  VIADD R0, R0, 0x1 ;  /* 0x0000000100007836 */ /* 0x000fca0000000000 */
[----:B------:R-:W-:-:S04]  /*6380*/  ISETP.NE.AND P1, PT, R0, 0x10, PT ;  /* 0x000000100000780c */ /* 0x000fc80003f25270 */
[----:B------:R-:W-:Y:S02]  /*6390*/  SEL R2, RZ, 0x1, P1 ;  /* 0x00000001ff027807 */ /* 0x000fe40000800000 */
[----:B------:R-:W-:Y:S02]  /*63a0*/  SEL R0, R0, RZ, P1 ;  /* 0x000000ff00007207 */ /* 0x000fe40000800000 */
[----:B------:R-:W-:Y:S01]  /*63b0*/  LOP3.LUT R2, R7, R2, RZ, 0x3c, !PT ;  /* 0x0000000207027212 */ /* 0x000fe200078e3cff */
[----:B-1----:R-:W-:Y:S06]  /*63c0*/  @!P0 BRA `(.L_x_118) ;  /* 0x0000000400e08947 */ /* 0x002fec0003800000 */
.L_x_143:
[----:B------:R-:W-:Y:S01]  /*63d0*/  IMAD R3, R0, 0x8, R3 ;  /* 0x0000000800037824 */ /* 0x000fe200078e0203 */
[----:B------:R-:W-:-:S07]  /*63e0*/  SHF.L.U32 R0, R2, 0x1f, RZ ;  /* 0x0000001f02007819 */ /* 0x000fce00000006ff */
.L_x_119:
[----:B--2---:R2:W3:Y:S02]  /*63f0*/  SYNCS.PHASECHK.TRANS64.TRYWAIT P0, [R3+URZ], R0 ;  /* 0x00000000030075a7 */ /* 0x0044e4000800017f */
[----:B---3--:R-:W-:Y:S05]  /*6400*/  @!P0 NANOSLEEP.SYNCS 0x989680 ;  /* 0x009896800000895d */ /* 0x008fea0003900000 */
[----:B------:R-:W3:Y:S02]  /*6410*/  @!P0 SYNCS.PHASECHK.TRANS64 P0, [R3+URZ], R0 ;  /* 0x00000000030085a7 */ /* 0x000ee4000800007f */
[----:B---3--:R-:W-:Y:S05]  /*6420*/  @!P0 BRA `(.L_x_119) ;  /* 0xfffffffc00f08947 */ /* 0x008fea000383ffff */
.L_x_102:
[----:B------:R-:W-:Y:S05]  /*6430*/  BSYNC B0 ;  /* 0x0000000000007941 */ /* 0x000fea0003800000 */
.L_x_101:
[----:B------:R-:W-:Y:S05]  /*6440*/  EXIT ;  /* 0x000000000000794d */ /* 0x000fea0003800000 */
.L_x_19:
[----:B0-----:R0:W1:Y:S02]  /*6450*/  SYNCS.PHASECHK.TRANS64.TRYWAIT P0, [R55+URZ], R0 ;  /* 0x00000000370075a7 */ /* 0x001064000800017f */
[----:B-1----:R-:W-:Y:S05]  /*6460*/  @!P0 NANOSLEEP.SYNCS 0x989680 ;  /* 0x009896800000895d */ /* 0x002fea0003900000 */
[----:B------:R-:W1:Y:S02]  /*6470*/  @!P0 SYNCS.PHASECHK.TRANS64 P0, [R55+URZ], R0 ;  /* 0x00000000370085a7 */ /* 0x000e64000800007f */
[----:B-1----:R-:W-:Y:S05]  /*6480*/  @!P0 BRA `(.L_x_19) ;  /* 0xfffffffc00f08947 */ /* 0x002fea000383ffff */
[----:B------:R-:W-:Y:S05]  /*6490*/  BRA `(.L_x_120) ;  /* 0xffffffb4005c7947 */ /* 0x000fea000383ffff */
.L_x_24:
[----:B-1----:R1:W2:Y:S02]  /*64a0*/  SYNCS.PHASECHK.TRANS64.TRYWAIT P1, [R3+URZ], R0 ;  /* 0x00000000030075a7 */ /* 0x0022a4000802017f */
[----:B--2---:R-:W-:Y:S05]  /*64b0*/  @!P1 NANOSLEEP.SYNCS 0x989680 ;  /* 0x009896800000995d */ /* 0x004fea0003900000 */
[----:B------:R-:W2:Y:S02]  /*64c0*/  @!P1 SYNCS.PHASECHK.TRANS64 P1, [R3+URZ], R0 ;  /* 0x00000000030095a7 */ /* 0x000ea4000802007f */
[----:B--2---:R-:W-:Y:S05]  /*64d0*/  @!P1 BRA `(.L_x_24) ;  /* 0xfffffffc00f09947 */ /* 0x004fea000383ffff */
[----:B------:R-:W-:Y:S05]  /*64e0*/  BRA `(.L_x_23) ;  /* 0xffffffb400c47947 */ /* 0x000fea000383ffff */
.L_x_29:
[----:B-1----:R-:W-:-:S04]  /*64f0*/  IMAD.U32 R5, RZ, RZ, UR4 ;  /* 0x00000004ff057e24 */ /* 0x002fc8000f8e00ff */
[----:B------:R1:W2:Y:S03]  /*6500*/  SYNCS.PHASECHK.TRANS64.TRYWAIT P1, [R5+URZ], R4 ;  /* 0x00000004050075a7 */ /* 0x0002a6000802017f */
[----:B--2---:R-:W-:Y:S05]  /*6510*/  @!P1 NANOSLEEP.SYNCS 0x989680 ;  /* 0x009896800000995d */ /* 0x004fea0003900000 */
[----:B------:R-:W2:Y:S02]  /*6520*/  @!P1 SYNCS.PHASECHK.TRANS64 P1, [R5+URZ], R4 ;  /* 0x00000004050095a7 */ /* 0x000ea4000802007f */
[----:B--2---:R-:W-:Y:S05]  /*6530*/  @!P1 BRA `(.L_x_29) ;  /* 0xfffffffc00ec9947 */ /* 0x004fea000383ffff */
[----:B------:R-:W-:Y:S05]  /*6540*/  BRA `(.L_x_28) ;  /* 0xffffffbc003c7947 */ /* 0x000fea000383ffff */
.L_x_35:
[----:B0-----:R0:W1:Y:S02]  /*6550*/  SYNCS.PHASECHK.TRANS64.TRYWAIT P0, [R55+URZ+0x10], R0 ;  /* 0x00001000370075a7 */ /* 0x001064000800017f */
[----:B-1----:R-:W-:Y:S05]  /*6560*/  @!P0 NANOSLEEP.SYNCS 0x989680 ;  /* 0x009896800000895d */ /* 0x002fea0003900000 */
[----:B------:R-:W1:Y:S02]  /*6570*/  @!P0 SYNCS.PHASECHK.TRANS64 P0, [R55+URZ+0x10], R0 ;  /* 0x00001000370085a7 */ /* 0x000e64000800007f */
[----:B-1----:R-:W-:Y:S05]  /*6580*/  @!P0 BRA `(.L_x_35) ;  /* 0xfffffffc00f08947 */ /* 0x002fea000383ffff */
[----:B------:R-:W-:Y:S05]  /*6590*/  BRA `(.L_x_121) ;  /* 0xffffffc4004c7947 */ /* 0x000fea000383ffff */
.L_x_88:
[----:B------:R-:W-:Y:S01]  /*65a0*/  BSSY B1, `(.L_x_122) ;  /* 0x0000006000017945 */ /* 0x000fe20003800000 */
[----:B------:R-:W-:-:S07]  /*65b0*/  IMAD.MOV.U32 R15, RZ, RZ, -0x1 ;  /* 0xffffffffff0f7424 */ /* 0x000fce00078e00ff */
[----:B-----5:R-:W-:Y:S05]  /*65c0*/  WARPSYNC.COLLECTIVE R15, `(.L_x_123) ;  /* 0x000000000f0c7348 */ /* 0x020fea0003c00000 */
[----:B------:R-:W-:Y:S02]  /*65d0*/  ELECT P6, UR62, PT ;  /* 0x00000000003e782f */ /* 0x000fe400038c0000 */
[----:B------:R-:W-:Y:S01]  /*65e0*/  MOV R14, UR62 ;  /* 0x0000003e000e7c02 */ /* 0x000fe20008000f00 */
[----:B-----5:R-:W-:Y:S10]  /*65f0*/  ENDCOLLECTIVE ;  /* 0x000000000000791b */ /* 0x020ff40003800000 */
.L_x_123:
[----:B------:R-:W-:Y:S05]  /*6600*/  BSYNC B1 ;  /* 0x0000000000017941 */ /* 0x000fea0003800000 */
.L_x_122:
[----:B------:R-:W-:Y:S05]  /*6610*/  BRA `(.L_x_124) ;  /* 0xffffffe800487947 */ /* 0x000fea000383ffff */
.L_x_91:
[----:B0-----:R0:W1:Y:S02]  /*6620*/  SYNCS.PHASECHK.TRANS64.TRYWAIT P1, [R10+URZ+0x80], R3 ;  /* 0x000080030a0075a7 */ /* 0x001064000802017f */
[----:B-1----:R-:W-:Y:S05]  /*6630*/  @!P1 NANOSLEEP.SYNCS 0x989680 ;  /* 0x009896800000995d */ /* 0x002fea0003900000 */
[----:B------:R-:W1:Y:S02]  /*6640*/  @!P1 SYNCS.PHASECHK.TRANS64 P1, [R10+URZ+0x80], R3 ;  /* 0x000080030a0095a7 */ /* 0x000e64000802007f */
[----:B-1----:R-:W-:Y:S05]  /*6650*/  @!P1 BRA `(.L_x_91) ;  /* 0xfffffffc00f09947 */ /* 0x002fea000383ffff */
[----:B------:R-:W-:Y:S05]  /*6660*/  BRA `(.L_x_125) ;  /* 0xffffffe800807947 */ /* 0x000fea000383ffff */
.L_x_100:
[----:B------:R-:W-:Y:S01]  /*6670*/  BSSY B0, `(.L_x_126) ;  /* 0x0000006000007945 */ /* 0x000fe20003800000 */
[----:B------:R-:W-:-:S07]  /*6680*/  IMAD.MOV.U32 R15, RZ, RZ, -0x1 ;  /* 0xffffffffff0f7424 */ /* 0x000fce00078e00ff */
[----:B-----5:R-:W-:Y:S05]  /*6690*/  WARPSYNC.COLLECTIVE R15, `(.L_x_127) ;  /* 0x000000000f0c7348 */ /* 0x020fea0003c00000 */
[----:B------:R-:W-:Y:S02]  /*66a0*/  ELECT P6, UR62, PT ;  /* 0x00000000003e782f */ /* 0x000fe400038c0000 */
[----:B------:R-:W-:Y:S01]  /*66b0*/  MOV R14, UR62 ;  /* 0x0000003e000e7c02 */ /* 0x000fe20008000f00 */
[----:B-----5:R-:W-:Y:S10]  /*66c0*/  ENDCOLLECTIVE ;  /* 0x000000000000791b */ /* 0x020ff40003800000 */
.L_x_127:
[----:B------:R-:W-:Y:S05]  /*66d0*/  BSYNC B0 ;  /* 0x0000000000007941 */ /* 0x000fea0003800000 */
.L_x_126:
[----:B------:R-:W-:Y:S05]  /*66e0*/  BRA `(.L_x_128) ;  /* 0xfffffff000f07947 */ /* 0x000fea000383ffff */
.L_x_104:
[----:B0-----:R0:W1:Y:S02]  /*66f0*/  SYNCS.PHASECHK.TRANS64.TRYWAIT P0, [R7+URZ], R2 ;  /* 0x00000002070075a7 */ /* 0x001064000800017f */
[----:B-1----:R-:W-:Y:S05]  /*6700*/  @!P0 NANOSLEEP.SYNCS 0x989680 ;  /* 0x009896800000895d */ /* 0x002fea0003900000 */
[----:B------:R-:W1:Y:S02]  /*6710*/  @!P0 SYNCS.PHASECHK.TRANS64 P0, [R7+URZ], R2 ;  /* 0x00000002070085a7 */ /* 0x000e64000800007f */
[----:B-1----:R-:W-:Y:S05]  /*6720*/  @!P0 BRA `(.L_x_104) ;  /* 0xfffffffc00f08947 */ /* 0x002fea000383ffff */
[----:B------:R-:W-:Y:S05]  /*6730*/  BRA `(.L_x_129) ;  /* 0xfffffff400347947 */ /* 0x000fea000383ffff */
.L_x_105:
[----:B0-----:R0:W1:Y:S02]  /*6740*/  SYNCS.PHASECHK.TRANS64.TRYWAIT P0, [R9+URZ], R4 ;  /* 0x00000004090075a7 */ /* 0x001064000800017f */
[----:B-1----:R-:W-:Y:S05]  /*6750*/  @!P0 NANOSLEEP.SYNCS 0x989680 ;  /* 0x009896800000895d */ /* 0x002fea0003900000 */
[----:B------:R-:W1:Y:S02]  /*6760*/  @!P0 SYNCS.PHASECHK.TRANS64 P0, [R9+URZ], R4 ;  /* 0x00000004090085a7 */ /* 0x000e64000800007f */
[----:B-1----:R-:W-:Y:S05]  /*6770*/  @!P0 BRA `(.L_x_105) ;  /* 0xfffffffc00f08947 */ /* 0x002fea000383ffff */
[----:B------:R-:W-:Y:S05]  /*6780*/  BRA `(.L_x_130) ;  /* 0xfffffff400447947 */ /* 0x000fea000383ffff */
.L_x_106:
[----:B0-----:R0:W1:Y:S02]  /*6790*/  SYNCS.PHASECHK.TRANS64.TRYWAIT P0, [R6+URZ], R5 ;  /* 0x00000005060075a7 */ /* 0x001064000800017f */
[----:B-1----:R-:W-:Y:S05]  /*67a0*/  @!P0 NANOSLEEP.SYNCS 0x989680 ;  /* 0x009896800000895d */ /* 0x002fea0003900000 */
[----:B------:R-:W1:Y:S02]  /*67b0*/  @!P0 SYNCS.PHASECHK.TRANS64 P0, [R6+URZ], R5 ;  /* 0x00000005060085a7 */ /* 0x000e64000800007f */
[----:B-1----:R-:W-:Y:S05]  /*67c0*/  @!P0 BRA `(.L_x_106) ;  /* 0xfffffffc00f08947 */ /* 0x002fea000383ffff */
[----:B------:R-:W-:Y:S05]  /*67d0*/  BRA `(.L_x_131) ;  /* 0xfffffff400547947 */ /* 0x000fea000383ffff */
.L_x_107:
[----:B0-----:R0:W1:Y:S02]  /*67e0*/  SYNCS.PHASECHK.TRANS64.TRYWAIT P0, [R9+URZ], R4 ;  /* 0x00000004090075a7 */ /* 0x001064000800017f */
[----:B-1----:R-:W-:Y:S05]  /*67f0*/  @!P0 NANOSLEEP.SYNCS 0x989680 ;  /* 0x009896800000895d */ /* 0x002fea0003900000 */
[----:B------:R-:W1:Y:S02]  /*6800*/  @!P0 SYNCS.PHASECHK.TRANS64 P0, [R9+URZ], R4 ;  /* 0x00000004090085a7 */ /* 0x000e64000800007f */
[----:B-1----:R-:W-:Y:S05]  /*6810*/  @!P0 BRA `(.L_x_107) ;  /* 0xfffffffc00f08947 */ /* 0x002fea000383ffff */
[----:B------:R-:W-:Y:S05]  /*6820*/  BRA `(.L_x_132) ;  /* 0xfffffff400647947 */ /* 0x000fea000383ffff */
.L_x_108:
[----:B0-----:R0:W1:Y:S02]  /*6830*/  SYNCS.PHASECHK.TRANS64.TRYWAIT P0, [R6+URZ], R5 ;  /* 0x00000005060075a7 */ /* 0x001064000800017f */
[----:B-1----:R-:W-:Y:S05]  /*6840*/  @!P0 NANOSLEEP.SYNCS 0x989680 ;  /* 0x009896800000895d */ /* 0x002fea0003900000 */
[----:B------:R-:W1:Y:S02]  /*6850*/  @!P0 SYNCS.PHASECHK.TRANS64 P0, [R6+URZ], R5 ;  /* 0x00000005060085a7 */ /* 0x000e64000800007f */
[----:B-1----:R-:W-:Y:S05]  /*6860*/  @!P0 BRA `(.L_x_108) ;  /* 0xfffffffc00f08947 */ /* 0x002fea000383ffff */
[----:B------:R-:W-:Y:S05]  /*6870*/  BRA `(.L_x_133) ;  /* 0xfffffff400747947 */ /* 0x000fea000383ffff */
.L_x_109:
[----:B0-----:R0:W1:Y:S02]  /*6880*/  SYNCS.PHASECHK.TRANS64.TRYWAIT P0, [R9+URZ], R4 ;  /* 0x00000004090075a7 */ /* 0x001064000800017f */
[----:B-1----:R-:W-:Y:S05]  /*6890*/  @!P0 NANOSLEEP.SYNCS 0x989680 ;  /* 0x009896800000895d */ /* 0x002fea0003900000 */
[----:B------:R-:W1:Y:S02]  /*68a0*/  @!P0 SYNCS.PHASECHK.TRANS64 P0, [R9+URZ], R4 ;  /* 0x00000004090085a7 */ /* 0x000e64000800007f */
[----:B-1----:R-:W-:Y:S05]  /*68b0*/  @!P0 BRA `(.L_x_109) ;  /* 0xfffffffc00f08947 */ /* 0x002fea000383ffff */
[----:B------:R-:W-:Y:S05]  /*68c0*/  BRA `(.L_x_134) ;  /* 0xfffffff400847947 */ /* 0x000fea000383ffff */
.L_x_110:
[----:B0-----:R0:W1:Y:S02]  /*68d0*/  SYNCS.PHASECHK.TRANS64.TRYWAIT P0, [R6+URZ], R5 ;  /* 0x00000005060075a7 */ /* 0x001064000800017f */
[----:B-1----:R-:W-:Y:S05]  /*68e0*/  @!P0 NANOSLEEP.SYNCS 0x989680 ;  /* 0x009896800000895d */ /* 0x002fea0003900000 */
[----:B------:R-:W1:Y:S02]  /*68f0*/  @!P0 SYNCS.PHASECHK.TRANS64 P0, [R6+URZ], R5 ;  /* 0x00000005060085a7 */ /* 0x000e64000800007f */
[----:B-1----:R-:W-:Y:S05]  /*6900*/  @!P0 BRA `(.L_x_110) ;  /* 0xfffffffc00f08947 */ /* 0x002fea000383ffff */
[----:B------:R-:W-:Y:S05]  /*6910*/  BRA `(.L_x_135) ;  /* 0xfffffff400947947 */ /* 0x000fea000383ffff */
.L_x_111:
[----:B0-----:R0:W1:Y:S02]  /*6920*/  SYNCS.PHASECHK.TRANS64.TRYWAIT P0, [R9+URZ], R4 ;  /* 0x00000004090075a7 */ /* 0x001064000800017f */
[----:B-1----:R-:W-:Y:S05]  /*6930*/  @!P0 NANOSLEEP.SYNCS 0x989680 ;  /* 0x009896800000895d */ /* 0x002fea0003900000 */
[----:B------:R-:W1:Y:S02]  /*6940*/  @!P0 SYNCS.PHASECHK.TRANS64 P0, [R9+URZ], R4 ;  /* 0x00000004090085a7 */ /* 0x000e64000800007f */
[----:B-1----:R-:W-:Y:S05]  /*6950*/  @!P0 BRA `(.L_x_111) ;  /* 0xfffffffc00f08947 */ /* 0x002fea000383ffff */
[----:B------:R-:W-:Y:S05]  /*6960*/  BRA `(.L_x_136) ;  /* 0xfffffff400a47947 */ /* 0x000fea000383ffff */
.L_x_112:
[----:B0-----:R0:W1:Y:S02]  /*6970*/  SYNCS.PHASECHK.TRANS64.TRYWAIT P0, [R6+URZ], R5 ;  /* 0x00000005060075a7 */ /* 0x001064000800017f */
[----:B-1----:R-:W-:Y:S05]  /*6980*/  @!P0 NANOSLEEP.SYNCS 0x989680 ;  /* 0x009896800000895d */ /* 0x002fea0003900000 */
[----:B------:R-:W1:Y:S02]  /*6990*/  @!P0 SYNCS.PHASECHK.TRANS64 P0, [R6+URZ], R5 ;  /* 0x00000005060085a7 */ /* 0x000e64000800007f */
[----:B-1----:R-:W-:Y:S05]  /*69a0*/  @!P0 BRA `(.L_x_112) ;  /* 0xfffffffc00f08947 */ /* 0x002fea000383ffff */
[----:B------:R-:W-:Y:S05]  /*69b0*/  BRA `(.L_x_137) ;  /* 0xfffffff400b47947 */ /* 0x000fea000383ffff */
.L_x_113:
[----:B0-----:R0:W1:Y:S02]  /*69c0*/  SYNCS.PHASECHK.TRANS64.TRYWAIT P0, [R9+URZ], R4 ;  /* 0x00000004090075a7 */ /* 0x001064000800017f */
[----:B-1----:R-:W-:Y:S05]  /*69d0*/  @!P0 NANOSLEEP.SYNCS 0x989680 ;  /* 0x009896800000895d */ /* 0x002fea0003900000 */
[----:B------:R-:W1:Y:S02]  /*69e0*/  @!P0 SYNCS.PHASECHK.TRANS64 P0, [R9+URZ], R4 ;  /* 0x00000004090085a7 */ /* 0x000e64000800007f */
[----:B-1----:R-:W-:Y:S05]  /*69f0*/  @!P0 BRA `(.L_x_113) ;  /* 0xfffffffc00f08947 */ /* 0x002fea000383ffff */
[----:B------:R-:W-:Y:S05]  /*6a00*/  BRA `(.L_x_138) ;  /* 0xfffffff400c47947 */ /* 0x000fea000383ffff */
.L_x_114:
[----:B0-----:R0:W1:Y:S02]  /*6a10*/  SYNCS.PHASECHK.TRANS64.TRYWAIT P0, [R6+URZ], R5 ;  /* 0x00000005060075a7 */ /* 0x001064000800017f */
[----:B-1----:R-:W-:Y:S05]  /*6a20*/  @!P0 NANOSLEEP.SYNCS 0x989680 ;  /* 0x009896800000895d */ /* 0x002fea0003900000 */
[----:B------:R-:W1:Y:S02]  /*6a30*/  @!P0 SYNCS.PHASECHK.TRANS64 P0, [R6+URZ], R5 ;  /* 0x00000005060085a7 */ /* 0x000e64000800007f */
[----:B-1----:R-:W-:Y:S05]  /*6a40*/  @!P0 BRA `(.L_x_114) ;  /* 0xfffffffc00f08947 */ /* 0x002fea000383ffff */
[----:B------:R-:W-:Y:S05]  /*6a50*/  BRA `(.L_x_139) ;  /* 0xfffffff400d47947 */ /* 0x000fea000383ffff */
.L_x_115:
[----:B0-----:R0:W1:Y:S02]  /*6a60*/  SYNCS.PHASECHK.TRANS64.TRYWAIT P0, [R9+URZ], R4 ;  /* 0x00000004090075a7 */ /* 0x001064000800017f */
[----:B-1----:R-:W-:Y:S05]  /*6a70*/  @!P0 NANOSLEEP.SYNCS 0x989680 ;  /* 0x009896800000895d */ /* 0x002fea0003900000 */
[----:B------:R-:W1:Y:S02]  /*6a80*/  @!P0 SYNCS.PHASECHK.TRANS64 P0, [R9+URZ], R4 ;  /* 0x00000004090085a7 */ /* 0x000e64000800007f */
[----:B-1----:R-:W-:Y:S05]  /*6a90*/  @!P0 BRA `(.L_x_115) ;  /* 0xfffffffc00f08947 */ /* 0x002fea000383ffff */
[----:B------:R-:W-:Y:S05]  /*6aa0*/  BRA `(.L_x_140) ;  /* 0xfffffff400e47947 */ /* 0x000fea000383ffff */
.L_x_116:
[----:B0-----:R0:W1:Y:S02]  /*6ab0*/  SYNCS.PHASECHK.TRANS64.TRYWAIT P0, [R6+URZ], R5 ;  /* 0x00000005060075a7 */ /* 0x001064000800017f */
[----:B-1----:R-:W-:Y:S05]  /*6ac0*/  @!P0 NANOSLEEP.SYNCS 0x989680 ;  /* 0x009896800000895d */ /* 0x002fea0003900000 */
[----:B------:R-:W1:Y:S02]  /*6ad0*/  @!P0 SYNCS.PHASECHK.TRANS64 P0, [R6+URZ], R5 ;  /* 0x00000005060085a7 */ /* 0x000e64000800007f */
[----:B-1----:R-:W-:Y:S05]  /*6ae0*/  @!P0 BRA `(.L_x_116) ;  /* 0xfffffffc00f08947 */ /* 0x002fea000383ffff */
[----:B------:R-:W-:Y:S05]  /*6af0*/  BRA `(.L_x_141) ;  /* 0xfffffff400f47947 */ /* 0x000fea000383ffff */
.L_x_117:
[----:B0-----:R0:W1:Y:S02]  /*6b00*/  SYNCS.PHASECHK.TRANS64.TRYWAIT P0, [R9+URZ], R4 ;  /* 0x00000004090075a7 */ /* 0x001064000800017f */
[----:B-1----:R-:W-:Y:S05]  /*6b10*/  @!P0 NANOSLEEP.SYNCS 0x989680 ;  /* 0x009896800000895d */ /* 0x002fea0003900000 */
[----:B------:R-:W1:Y:S02]  /*6b20*/  @!P0 SYNCS.PHASECHK.TRANS64 P0, [R9+URZ], R4 ;  /* 0x00000004090085a7 */ /* 0x000e64000800007f */
[----:B-1----:R-:W-:Y:S05]  /*6b30*/  @!P0 BRA `(.L_x_117) ;  /* 0xfffffffc00f08947 */ /* 0x002fea000383ffff */
[----:B------:R-:W-:Y:S05]  /*6b40*/  BRA `(.L_x_142) ;  /* 0xfffffff800047947 */ /* 0x000fea000383ffff */
.L_x_118:
[----:B-1----:R1:W2:Y:S02]  /*6b50*/  SYNCS.PHASECHK.TRANS64.TRYWAIT P0, [R6+URZ], R5 ;  /* 0x00000005060075a7 */ /* 0x0022a4000800017f */
[----:B--2---:R-:W-:Y:S05]  /*6b60*/  @!P0 NANOSLEEP.SYNCS 0x989680 ;  /* 0x009896800000895d */ /* 0x004fea0003900000 */
[----:B------:R-:W2:Y:S02]  /*6b70*/  @!P0 SYNCS.PHASECHK.TRANS64 P0, [R6+URZ], R5 ;  /* 0x00000005060085a7 */ /* 0x000ea4000800007f */
[----:B--2---:R-:W-:Y:S05]  /*6b80*/  @!P0 BRA `(.L_x_118) ;  /* 0xfffffffc00f08947 */ /* 0x004fea000383ffff */
[----:B------:R-:W-:Y:S05]  /*6b90*/  BRA `(.L_x_143) ;  /* 0xfffffff8000c7947 */ /* 0x000fea000383ffff */
.L_x_144:
[----:B------:R-:W-:-:S00]  /*6ba0*/  BRA `(.L_x_144) ;  /* 0xfffffffc00fc7947 */ /* 0x000fc0000383ffff */
[----:B------:R-:W-:-:S00]  /*6bb0*/  NOP ;  /* 0x0000000000007918 */ /* 0x000fc00000000000 */
        /* <DEDUP_REMOVED lines=12> */
.L_x_145:


//--------------------- .nv.global.init           --------------------------
	.section	.nv.global.init,"aw",@progbits
.nv.global.init:
	.type		$str$22,@object
	.size		$str$22,($str$23 - $str$22)
$str$22:
        /*0000*/ 	.byte	0x6b, 0x5f, 0x74, 0x69, 0x6c, 0x65, 0x5f, 0x63, 0x6f, 0x75, 0x6e, 0x74, 0x20, 0x3e, 0x3d, 0x20
        /*0010*/ 	.byte	0x31, 0x00
	.type		$str$23,@object
	.size		$str$23,(__unnamed_1 - $str$23)
$str$23:
        /*0012*/ 	.byte	0x2f, 0x74, 0x6d, 0x70, 0x2f, 0x63, 0x75, 0x74, 0x6c, 0x61, 0x73, 0x73, 0x5f, 0x73, 0x77, 0x65
        /*0022*/ 	.byte	0x65, 0x70, 0x5f, 0x73, 0x72, 0x63, 0x2f, 0x69, 0x6e, 0x63, 0x6c, 0x75, 0x64, 0x65, 0x2f, 0x63
        /*0032*/ 	.byte	0x75, 0x74, 0x6c, 0x61, 0x73, 0x73, 0x2f, 0x67, 0x65, 0x6d, 0x6d, 0x2f, 0x63, 0x6f, 0x6c, 0x6c
        /*0042*/ 	.byte	0x65, 0x63, 0x74, 0x69, 0x76, 0x65, 0x2f, 0x73, 0x6d, 0x39, 0x30, 0x5f, 0x6d, 0x6d, 0x61, 0x5f
        /*0052*/ 	.byte	0x74, 0x6d, 0x61, 0x5f, 0x67, 0x6d, 0x6d, 0x61, 0x5f, 0x73, 0x73, 0x5f, 0x77, 0x61, 0x72, 0x70
        /*0062*/ 	.byte	0x73, 0x70, 0x65, 0x63, 0x69, 0x61, 0x6c, 0x69, 0x7a, 0x65, 0x64, 0x2e, 0x68, 0x70, 0x70, 0x00
	.type		__unnamed_1,@object
	.size		__unnamed_1,(.L_0 - __unnamed_1)
__unnamed_1:
        /*0072*/ 	.byte	0x76, 0x6f, 0x69, 0x64, 0x20, 0x63, 0x75, 0x74, 0x6c, 0x61, 0x73, 0x73, 0x3a, 0x3a, 0x67, 0x65
        /* <DEDUP_REMOVED lines=179> */
        /*0bb2*/ 	.byte	0x75, 0x74, 0x65, 0x3a, 0x3a, 0x69, 0x64, 0x65, 0x6e, 0x74, 0x69, 0x74, 0x79, 0x5d, 0x00
.L_0:


//--------------------- .nv.shared._ZN7cutlass13device_kernelINS_4gemm6kernel13GemmUniversalIN4cute5tupleIJiiiiEEENS1_10collective13CollectiveMmaINS1_34MainloopSm90TmaGmmaWarpSpecializedILi16ENS5_IJNS4_1CILi2EEENSA_ILi1EEESC_EEENS1_32KernelTmaWarpSpecializedPingpongEEENS5_IJNSA_ILi64EEENSA_ILi48EEESG_EEENS_6half_tENS5_IJlSC_lEEESJ_SK_NS4_8TiledMMAINS4_8MMA_AtomIJNS4_4SM904GMMA25MMA_64x16x16_F32F16F16_SSILNSO_5MajorE0ELSQ_0ELNSO_7ScaleInE1ELSR_1EEEEEENS4_6LayoutINS5_IJSC_SC_SC_EEENS5_IJNSA_ILi0EEESW_SW_EEEEENS5_IJNS4_10UnderscoreESZ_SZ_EEEEENS4_13SM90_TMA_LOADENS4_14ComposedLayoutINS4_7SwizzleILi3ELi4ELi3EEENS4_18smem_ptr_flag_bitsILi16EEENSU_INS5_IJNSA_ILi8EEESG_EEENS5_IJSG_SC_EEEEEEEvNS4_8identityENS4_23SM90_TMA_LOAD_MULTICASTES1C_vS1D_EENS_8epilogue10collective6detail29Sm90TmaWarpSpecializedAdapterINS1H_15DefaultEpilogueISJ_SK_SK_NS1G_6thread17LinearCombinationISJ_Li1EffLNS1L_9ScaleType4KindE0ELNS_15FloatRoundStyleE2ESJ_EENS1_15EpilogueDefaultEEEEEvvEEEEvNT_6ParamsE --------------------------
	.section	.nv.shared._ZN7cutlass13device_kernelINS_4gemm6kernel13GemmUniversalIN4cute5tupleIJiiiiEEENS1_10collective13CollectiveMmaINS1_34MainloopSm90TmaGmmaWarpSpecializedILi16ENS5_IJNS4_1CILi2EEENSA_ILi1EEESC_EEENS1_32KernelTmaWarpSpecializedPingpongEEENS5_IJNSA_ILi64EEENSA_ILi48EEESG_EEENS_6half_tENS5_IJlSC_lEEESJ_SK_NS4_8TiledMMAINS4_8MMA_AtomIJNS4_4SM904GMMA25MMA_64x16x16_F32F16F16_SSILNSO_5MajorE0ELSQ_0ELNSO_7ScaleInE1ELSR_1EEEEEENS4_6LayoutINS5_IJSC_SC_SC_EEENS5_IJNSA_ILi0EEESW_SW_EEEEENS5_IJNS4_10UnderscoreESZ_SZ_EEEEENS4_13SM90_TMA_LOADENS4_14ComposedLayoutINS4_7SwizzleILi3ELi4ELi3EEENS4_18smem_ptr_flag_bitsILi16EEENSU_INS5_IJNSA_ILi8EEESG_EEENS5_IJSG_SC_EEEEEEEvNS4_8identityENS4_23SM90_TMA_LOAD_MULTICASTES1C_vS1D_EENS_8epilogue10collective6detail29Sm90TmaWarpSpecializedAdapterINS1H_15DefaultEpilogueISJ_SK_SK_NS1G_6thread17LinearCombinationISJ_Li1EffLNS1L_9ScaleType4KindE0ELNS_15FloatRoundStyleE2ESJ_EENS1_15EpilogueDefaultEEEEEvvEEEEvNT_6ParamsE,"aw",@nobits
	.sectionflags	@""
	.align	16
	.zero		1024


//--------------------- .nv.shared.reserved.0     --------------------------
	.section	.nv.shared.reserved.0,"aw",@nobits
	.weak		__nv_reservedSMEM_offset_0_alias
	.size		__nv_reservedSMEM_offset_0_alias, 0, 0
	.other		__nv_reservedSMEM_offset_0_alias,@"STO_CUDA_RESERVED_SHARED STV_DEFAULT"
__nv_reservedSMEM_offset_0_alias:
	.zero		0


//--------------------- .nv.global                --------------------------
	.section	.nv.global,"aw",@nobits
.nv.global:
	.type		_ZN39_INTERNAL_c0e8d0fe_4_k_cu_69800dd9_81404cute1_E,@object
	.size		_ZN39_INTERNAL_c0e8d0fe_4_k_cu_69800dd9_81404cute1_E,(_ZN39_INTERNAL_c0e8d0fe_4_k_cu_69800dd9_81404cuda3std3__45__cpo6cbeginE - _ZN39_INTERNAL_c0e8d0fe_4_k_cu_69800dd9_81404cute1_E)
_ZN39_INTERNAL_c0e8d0fe_4_k_cu_69800dd9_81404cute1_E:
	.zero		1
	.type		_ZN39_INTERNAL_c0e8d0fe_4_k_cu_69800dd9_81404cuda3std3__45__cpo6cbeginE,@object
	.size		_ZN39_INTERNAL_c0e8d0fe_4_k_cu_69800dd9_81404cuda3std3__45__cpo6cbeginE,(_ZN39_INTERNAL_c0e8d0fe_4_k_cu_69800dd9_81404cuda3std3__48in_placeE - _ZN39_INTERNAL_c0e8d0fe_4_k_cu_69800dd9_81404cuda3std3__45__cpo6cbeginE)
_ZN39_INTERNAL_c0e8d0fe_4_k_cu_69800dd9_81404cuda3std3__45__cpo6cbeginE:
	.zero		1
	.type		_ZN39_INTERNAL_c0e8d0fe_4_k_cu_69800dd9_81404cuda3std3__48in_placeE,@object
	.size		_ZN39_INTERNAL_c0e8d0fe_4_k_cu_69800dd9_81404cuda3std3__48in_placeE,(_ZN39_INTERNAL_c0e8d0fe_4_k_cu_69800dd9_81404cuda3std6ranges3__45__cpo9iter_moveE - _ZN39_INTERNAL_c0e8d0fe_4_k_cu_69800dd9_81404cuda3std3__48in_placeE)
_ZN39_INTERNAL_c0e8d0fe_4_k_cu_69800dd9_81404cuda3std3__48in_placeE:
	.zero		1
	.type		_ZN39_INTERNAL_c0e8d0fe_4_k_cu_69800dd9_81404cuda3std6ranges3__45__cpo9iter_moveE,@object
	.size		_ZN39_INTERNAL_c0e8d0fe_4_k_cu_69800dd9_81404cuda3std6ranges3__45__cpo9iter_moveE,(_ZN39_INTERNAL_c0e8d0fe_4_k_cu_69800dd9_81404cuda3std3__45__cpo5beginE - _ZN39_INTERNAL_c0e8d0fe_4_k_cu_69800dd9_81404cuda3std6ranges3__45__cpo9iter_moveE)
_ZN39_INTERNAL_c0e8d0fe_4_k_cu_69800dd9_81404cuda3std6ranges3__45__cpo9iter_moveE:
	.zero		1
	.type		_ZN39_INTERNAL_c0e8d0fe_4_k_cu_69800dd9_81404cuda3std3__45__cpo5beginE,@object
	.size		_ZN39_INTERNAL_c0e8d0fe_4_k_cu_69800dd9_81404cuda3std3__45__cpo5beginE,(_ZN39_INTERNAL_c0e8d0fe_4_k_cu_69800dd9_81404cuda3std3__441_GLOBAL__N__c0e8d0fe_4_k_cu_69800dd9_81406ignoreE - _ZN39_INTERNAL_c0e8d0fe_4_k_cu_69800dd9_81404cuda3std3__45__cpo5beginE)
_ZN39_INTERNAL_c0e8d0fe_4_k_cu_69800dd9_81404cuda3std3__45__cpo5beginE:
	.zero		1
	.type		_ZN39_INTERNAL_c0e8d0fe_4_k_cu_69800dd9_81404cuda3std3__441_GLOBAL__N__c0e8d0fe_4_k_cu_69800dd9_81406ignoreE,@object
	.size		_ZN39_INTERNAL_c0e8d0fe_4_k_cu_69800dd9_81404cuda3std3__441_GLOBAL__N__c0e8d0fe_4_k_cu_69800dd9_81406ignoreE,(_ZN39_INTERNAL_c0e8d0fe_4_k_cu_69800dd9_81404cute7productE - _ZN39_INTERNAL_c0e8d0fe_4_k_cu_69800dd9_81404cuda3std3__441_GLOBAL__N__c0e8d0fe_4_k_cu_69800dd9_81406ignoreE)
_ZN39_INTERNAL_c0e8d0fe_4_k_cu_69800dd9_81404cuda3std3__441_GLOBAL__N__c0e8d0fe_4_k_cu_69800dd9_81406ignoreE:
	.zero		1
	.type		_ZN39_INTERNAL_c0e8d0fe_4_k_cu_69800dd9_81404cute7productE,@object
	.size		_ZN39_INTERNAL_c0e8d0fe_4_k_cu_69800dd9_81404cute7productE,(_ZN39_INTERNAL_c0e8d0fe_4_k_cu_69800dd9_81404cuda3std3__45__cpo3endE - _ZN39_INTERNAL_c0e8d0fe_4_k_cu_69800dd9_81404cute7productE)
_ZN39_INTERNAL_c0e8d0fe_4_k_cu_69800dd9_81404cute7productE:
	.zero		1
	.type		_ZN39_INTERNAL_c0e8d0fe_4_k_cu_69800dd9_81404cuda3std3__45__cpo3endE,@object
	.size		_ZN39_INTERNAL_c0e8d0fe_4_k_cu_69800dd9_81404cuda3std3__45__cpo3endE,(_ZN39_INTERNAL_c0e8d0fe_4_k_cu_69800dd9_81404cuda3std3__419piecewise_constructE - _ZN39_INTERNAL_c0e8d0fe_4_k_cu_69800dd9_81404cuda3std3__45__cpo3endE)
_ZN39_INTERNAL_c0e8d0fe_4_k_cu_69800dd9_81404cuda3std3__45__cpo3endE:
	.zero		1
	.type		_ZN39_INTERNAL_c0e8d0fe_4_k_cu_69800dd9_81404cuda3std3__419piecewise_constructE,@object
	.size		_ZN39_INTERNAL_c0e8d0fe_4_k_cu_69800dd9_81404cuda3std3__419piecewise_constructE,(_ZN39_INTERNAL_c0e8d0fe_4_k_cu_69800dd9_81404cuda3std3__45__cpo4cendE - _ZN39_INTERNAL_c0e8d0fe_4_k_cu_69800dd9_81404cuda3std3__419piecewise_constructE)
_ZN39_INTERNAL_c0e8d0fe_4_k_cu_69800dd9_81404cuda3std3__419piecewise_constructE:
	.zero		1
	.type		_ZN39_INTERNAL_c0e8d0fe_4_k_cu_69800dd9_81404cuda3std3__45__cpo4cendE,@object
	.size		_ZN39_INTERNAL_c0e8d0fe_4_k_cu_69800dd9_81404cuda3std3__45__cpo4cendE,(_ZN39_INTERNAL_c0e8d0fe_4_k_cu_69800dd9_81404cuda3std6ranges3__45__cpo4swapE - _ZN39_INTERNAL_c0e8d0fe_4_k_cu_69800dd9_81404cuda3std3__45__cpo4cendE)
_ZN39_INTERNAL_c0e8d0fe_4_k_cu_69800dd9_81404cuda3std3__45__cpo4cendE:
	.zero		1
	.type		_ZN39_INTERNAL_c0e8d0fe_4_k_cu_69800dd9_81404cuda3std6ranges3__45__cpo4swapE,@object
	.size		_ZN39_INTERNAL_c0e8d0fe_4_k_cu_69800dd9_81404cuda3std6ranges3__45__cpo4swapE,(.L_8 - _ZN39_INTERNAL_c0e8d0fe_4_k_cu_69800dd9_81404cuda3std6ranges3__45__cpo4swapE)
_ZN39_INTERNAL_c0e8d0fe_4_k_cu_69800dd9_81404cuda3std6ranges3__45__cpo4swapE:
	.zero		1
.L_8:


//--------------------- .nv.constant0._ZN7cutlass13device_kernelINS_4gemm6kernel13GemmUniversalIN4cute5tupleIJiiiiEEENS1_10collective13CollectiveMmaINS1_34MainloopSm90TmaGmmaWarpSpecializedILi16ENS5_IJNS4_1CILi2EEENSA_ILi1EEESC_EEENS1_32KernelTmaWarpSpecializedPingpongEEENS5_IJNSA_ILi64EEENSA_ILi48EEESG_EEENS_6half_tENS5_IJlSC_lEEESJ_SK_NS4_8TiledMMAINS4_8MMA_AtomIJNS4_4SM904GMMA25MMA_64x16x16_F32F16F16_SSILNSO_5MajorE0ELSQ_0ELNSO_7ScaleInE1ELSR_1EEEEEENS4_6LayoutINS5_IJSC_SC_SC_EEENS5_IJNSA_ILi0EEESW_SW_EEEEENS5_IJNS4_10UnderscoreESZ_SZ_EEEEENS4_13SM90_TMA_LOADENS4_14ComposedLayoutINS4_7SwizzleILi3ELi4ELi3EEENS4_18smem_ptr_flag_bitsILi16EEENSU_INS5_IJNSA_ILi8EEESG_EEENS5_IJSG_SC_EEEEEEEvNS4_8identityENS4_23SM90_TMA_LOAD_MULTICASTES1C_vS1D_EENS_8epilogue10collective6detail29Sm90TmaWarpSpecializedAdapterINS1H_15DefaultEpilogueISJ_SK_SK_NS1G_6thread17LinearCombinationISJ_Li1EffLNS1L_9ScaleType4KindE0ELNS_15FloatRoundStyleE2ESJ_EENS1_15EpilogueDefaultEEEEEvvEEEEvNT_6ParamsE --------------------------
	.section	.nv.constant0._ZN7cutlass13device_kernelINS_4gemm6kernel13GemmUniversalIN4cute5tupleIJiiiiEEENS1_10collective13CollectiveMmaINS1_34MainloopSm90TmaGmmaWarpSpecializedILi16ENS5_IJNS4_1CILi2EEENSA_ILi1EEESC_EEENS1_32KernelTmaWarpSpecializedPingpongEEENS5_IJNSA_ILi64EEENSA_ILi48EEESG_EEENS_6half_tENS5_IJlSC_lEEESJ_SK_NS4_8TiledMMAINS4_8MMA_AtomIJNS4_4SM904GMMA25MMA_64x16x16_F32F16F16_SSILNSO_5MajorE0ELSQ_0ELNSO_7ScaleInE1ELSR_1EEEEEENS4_6LayoutINS5_IJSC_SC_SC_EEENS5_IJNSA_ILi0EEESW_SW_EEEEENS5_IJNS4_10UnderscoreESZ_SZ_EEEEENS4_13SM90_TMA_LOADENS4_14ComposedLayoutINS4_7SwizzleILi3ELi4ELi3EEENS4_18smem_ptr_flag_bitsILi16EEENSU_INS5_IJNSA_ILi8EEESG_EEENS5_IJSG_SC_EEEEEEEvNS4_8identityENS4_23SM90_TMA_LOAD_MULTICASTES1C_vS1D_EENS_8epilogue10collective6detail29Sm90TmaWarpSpecializedAdapterINS1H_15DefaultEpilogueISJ_SK_SK_NS1G_6thread17LinearCombinationISJ_Li1EffLNS1L_9ScaleType4KindE0ELNS_15FloatRoundStyleE2ESJ_EENS1_15EpilogueDefaultEEEEEvvEEEEvNT_6ParamsE,"a",@progbits
	.sectionflags	@""
	.align	4
.nv.constant0._ZN7cutlass13device_kernelINS_4gemm6kernel13GemmUniversalIN4cute5tupleIJiiiiEEENS1_10collective13CollectiveMmaINS1_34MainloopSm90TmaGmmaWarpSpecializedILi16ENS5_IJNS4_1CILi2EEENSA_ILi1EEESC_EEENS1_32KernelTmaWarpSpecializedPingpongEEENS5_IJNSA_ILi64EEENSA_ILi48EEESG_EEENS_6half_tENS5_IJlSC_lEEESJ_SK_NS4_8TiledMMAINS4_8MMA_AtomIJNS4_4SM904GMMA25MMA_64x16x16_F32F16F16_SSILNSO_5MajorE0ELSQ_0ELNSO_7ScaleInE1ELSR_1EEEEEENS4_6LayoutINS5_IJSC_SC_SC_EEENS5_IJNSA_ILi0EEESW_SW_EEEEENS5_IJNS4_10UnderscoreESZ_SZ_EEEEENS4_13SM90_TMA_LOADENS4_14ComposedLayoutINS4_7SwizzleILi3ELi4ELi3EEENS4_18smem_ptr_flag_bitsILi16EEENSU_INS5_IJNSA_ILi8EEESG_EEENS5_IJSG_SC_EEEEEEEvNS4_8identityENS4_23SM90_TMA_LOAD_MULTICASTES1C_vS1D_EENS_8epilogue10collective6detail29Sm90TmaWarpSpecializedAdapterINS1H_15DefaultEpilogueISJ_SK_SK_NS1G_6thread17LinearCombinationISJ_Li1EffLNS1L_9ScaleType4KindE0ELNS_15FloatRoundStyleE2ESJ_EENS1_15EpilogueDefaultEEEEEvvEEEEvNT_6ParamsE:
	.zero		1664


//--------------------- SYMBOLS --------------------------

	.type		.nv.reservedSmem.offset0,@object
	.size		.nv.reservedSmem.offset0,0x4
	.type		__assertfail,@function
